	.target	sm_90a

	.elftype	@"ET_EXEC"


//--------------------- .note.nv.tkinfo           --------------------------
	.section	.note.nv.tkinfo,"",@"SHT_NOTE"
	.sectionflags	@"SHF_NOTE_NV_TKINFO"
	.tkinfo
        /*0018*/ 	.word	0x00000002
        /*0030*/ 	.string	""
        /*0030*/ 	.string	"ptxas"
        /*0030*/ 	.string	"Cuda compilation tools, release 13.0, V13.0.88"
        /*0030*/ 	.string	"Build cuda_13.0.r13.0/compiler.36424714_0"
        /*0030*/ 	.string	"-arch sm_90a -m 64 "



//--------------------- .note.nv.cuinfo           --------------------------
	.section	.note.nv.cuinfo,"",@"SHT_NOTE"
	.sectionflags	@"SHF_NOTE_NV_CUINFO"
        /*0018*/ 	.short	0x0002
        /*001a*/ 	.short	0x005a
        /*001c*/ 	.short	0x0082
	.zero		2


//--------------------- .nv.info                  --------------------------
	.section	.nv.info,"",@"SHT_CUDA_INFO"
	.align	4


	//----- nvinfo : EIATTR_REGCOUNT
	.align		4
        /*0000*/ 	.byte	0x04, 0x2f
        /*0002*/ 	.short	(.L_15 - .L_14)
	.align		4
.L_14:
        /*0004*/ 	.word	index@(_ZN7cutlass13device_kernelINS_4gemm6kernel13GemmUniversalIN4cute5tupleIJiiiiEEENS1_10collective13CollectiveMmaINS1_34MainloopSm90TmaGmmaWarpSpecializedILi3ENS5_IJNS4_1CILi2EEENSA_ILi4EEENSA_ILi1EEEEEENS1_35KernelTmaWarpSpecializedCooperativeEEENS5_IJNSA_ILi128EEESH_SH_EEENS_10bfloat16_tENS5_IJlSD_lEEESJ_SK_NS4_8TiledMMAINS4_8MMA_AtomIJNS4_4SM904GMMA28MMA_64x128x16_F32BF16BF16_SSILNSO_5MajorE0ELSQ_0ELNSO_7ScaleInE1ELSR_1EEEEEENS4_6LayoutINS5_IJSB_SD_SD_EEENS5_IJSD_NSA_ILi0EEESW_EEEEENS5_IJNS4_10UnderscoreESZ_SZ_EEEEENS4_23SM90_TMA_LOAD_MULTICASTENS4_14ComposedLayoutINS4_7SwizzleILi3ELi4ELi3EEENS4_18smem_ptr_flag_bitsILi16EEENSU_INS5_IJNSA_ILi8EEENSA_ILi64EEEEEENS5_IJS19_SD_EEEEEEEvNS4_8identityES12_S1D_vS1E_EENS_8epilogue10collective6detail29Sm90TmaWarpSpecializedAdapterINS1H_15DefaultEpilogueISJ_SK_SK_NS1G_6thread17LinearCombinationISJ_Li1EffLNS1L_9ScaleType4KindE0ELNS_15FloatRoundStyleE2ESJ_EENS1_15EpilogueDefaultEEEEEvvEEEEvNT_6ParamsE)
        /*0008*/ 	.word	0x000000a8


	//----- nvinfo : EIATTR_FRAME_SIZE
	.align		4
.L_15:
        /*000c*/ 	.byte	0x04, 0x11
        /*000e*/ 	.short	(.L_17 - .L_16)
	.align		4
.L_16:
        /*0010*/ 	.word	index@(_ZN7cutlass13device_kernelINS_4gemm6kernel13GemmUniversalIN4cute5tupleIJiiiiEEENS1_10collective13CollectiveMmaINS1_34MainloopSm90TmaGmmaWarpSpecializedILi3ENS5_IJNS4_1CILi2EEENSA_ILi4EEENSA_ILi1EEEEEENS1_35KernelTmaWarpSpecializedCooperativeEEENS5_IJNSA_ILi128EEESH_SH_EEENS_10bfloat16_tENS5_IJlSD_lEEESJ_SK_NS4_8TiledMMAINS4_8MMA_AtomIJNS4_4SM904GMMA28MMA_64x128x16_F32BF16BF16_SSILNSO_5MajorE0ELSQ_0ELNSO_7ScaleInE1ELSR_1EEEEEENS4_6LayoutINS5_IJSB_SD_SD_EEENS5_IJSD_NSA_ILi0EEESW_EEEEENS5_IJNS4_10UnderscoreESZ_SZ_EEEEENS4_23SM90_TMA_LOAD_MULTICASTENS4_14ComposedLayoutINS4_7SwizzleILi3ELi4ELi3EEENS4_18smem_ptr_flag_bitsILi16EEENSU_INS5_IJNSA_ILi8EEENSA_ILi64EEEEEENS5_IJS19_SD_EEEEEEEvNS4_8identityES12_S1D_vS1E_EENS_8epilogue10collective6detail29Sm90TmaWarpSpecializedAdapterINS1H_15DefaultEpilogueISJ_SK_SK_NS1G_6thread17LinearCombinationISJ_Li1EffLNS1L_9ScaleType4KindE0ELNS_15FloatRoundStyleE2ESJ_EENS1_15EpilogueDefaultEEEEEvvEEEEvNT_6ParamsE)
        /*0014*/ 	.word	0x00000000


	//----- nvinfo : EIATTR_MIN_STACK_SIZE
	.align		4
.L_17:
        /*0018*/ 	.byte	0x04, 0x12
        /*001a*/ 	.short	(.L_19 - .L_18)
	.align		4
.L_18:
        /*001c*/ 	.word	index@(_ZN7cutlass13device_kernelINS_4gemm6kernel13GemmUniversalIN4cute5tupleIJiiiiEEENS1_10collective13CollectiveMmaINS1_34MainloopSm90TmaGmmaWarpSpecializedILi3ENS5_IJNS4_1CILi2EEENSA_ILi4EEENSA_ILi1EEEEEENS1_35KernelTmaWarpSpecializedCooperativeEEENS5_IJNSA_ILi128EEESH_SH_EEENS_10bfloat16_tENS5_IJlSD_lEEESJ_SK_NS4_8TiledMMAINS4_8MMA_AtomIJNS4_4SM904GMMA28MMA_64x128x16_F32BF16BF16_SSILNSO_5MajorE0ELSQ_0ELNSO_7ScaleInE1ELSR_1EEEEEENS4_6LayoutINS5_IJSB_SD_SD_EEENS5_IJSD_NSA_ILi0EEESW_EEEEENS5_IJNS4_10UnderscoreESZ_SZ_EEEEENS4_23SM90_TMA_LOAD_MULTICASTENS4_14ComposedLayoutINS4_7SwizzleILi3ELi4ELi3EEENS4_18smem_ptr_flag_bitsILi16EEENSU_INS5_IJNSA_ILi8EEENSA_ILi64EEEEEENS5_IJS19_SD_EEEEEEEvNS4_8identityES12_S1D_vS1E_EENS_8epilogue10collective6detail29Sm90TmaWarpSpecializedAdapterINS1H_15DefaultEpilogueISJ_SK_SK_NS1G_6thread17LinearCombinationISJ_Li1EffLNS1L_9ScaleType4KindE0ELNS_15FloatRoundStyleE2ESJ_EENS1_15EpilogueDefaultEEEEEvvEEEEvNT_6ParamsE)
        /*0020*/ 	.word	0x00000000
.L_19:


//--------------------- .nv.compat                --------------------------
	.section	.nv.compat,"",@"SHT_CUDA_COMPAT_INFO"
	.align	4
        /*0000*/ 	.byte	0x02, 0x09, 0x01, 0x00, 0x02, 0x02, 0x04, 0x00, 0x02, 0x05, 0x05, 0x00, 0x03, 0x07, 0x01, 0x01
        /*0010*/ 	.byte	0x02, 0x03, 0x01, 0x00, 0x02, 0x06, 0x01, 0x00, 0x04, 0x0b, 0x08, 0x00, 0x00, 0x00, 0x00, 0x00
        /*0020*/ 	.byte	0x00, 0x00, 0x00, 0x00


//--------------------- .nv.info._ZN7cutlass13device_kernelINS_4gemm6kernel13GemmUniversalIN4cute5tupleIJiiiiEEENS1_10collective13CollectiveMmaINS1_34MainloopSm90TmaGmmaWarpSpecializedILi3ENS5_IJNS4_1CILi2EEENSA_ILi4EEENSA_ILi1EEEEEENS1_35KernelTmaWarpSpecializedCooperativeEEENS5_IJNSA_ILi128EEESH_SH_EEENS_10bfloat16_tENS5_IJlSD_lEEESJ_SK_NS4_8TiledMMAINS4_8MMA_AtomIJNS4_4SM904GMMA28MMA_64x128x16_F32BF16BF16_SSILNSO_5MajorE0ELSQ_0ELNSO_7ScaleInE1ELSR_1EEEEEENS4_6LayoutINS5_IJSB_SD_SD_EEENS5_IJSD_NSA_ILi0EEESW_EEEEENS5_IJNS4_10UnderscoreESZ_SZ_EEEEENS4_23SM90_TMA_LOAD_MULTICASTENS4_14ComposedLayoutINS4_7SwizzleILi3ELi4ELi3EEENS4_18smem_ptr_flag_bitsILi16EEENSU_INS5_IJNSA_ILi8EEENSA_ILi64EEEEEENS5_IJS19_SD_EEEEEEEvNS4_8identityES12_S1D_vS1E_EENS_8epilogue10collective6detail29Sm90TmaWarpSpecializedAdapterINS1H_15DefaultEpilogueISJ_SK_SK_NS1G_6thread17LinearCombinationISJ_Li1EffLNS1L_9ScaleType4KindE0ELNS_15FloatRoundStyleE2ESJ_EENS1_15EpilogueDefaultEEEEEvvEEEEvNT_6ParamsE --------------------------
	.section	.nv.info._ZN7cutlass13device_kernelINS_4gemm6kernel13GemmUniversalIN4cute5tupleIJiiiiEEENS1_10collective13CollectiveMmaINS1_34MainloopSm90TmaGmmaWarpSpecializedILi3ENS5_IJNS4_1CILi2EEENSA_ILi4EEENSA_ILi1EEEEEENS1_35KernelTmaWarpSpecializedCooperativeEEENS5_IJNSA_ILi128EEESH_SH_EEENS_10bfloat16_tENS5_IJlSD_lEEESJ_SK_NS4_8TiledMMAINS4_8MMA_AtomIJNS4_4SM904GMMA28MMA_64x128x16_F32BF16BF16_SSILNSO_5MajorE0ELSQ_0ELNSO_7ScaleInE1ELSR_1EEEEEENS4_6LayoutINS5_IJSB_SD_SD_EEENS5_IJSD_NSA_ILi0EEESW_EEEEENS5_IJNS4_10UnderscoreESZ_SZ_EEEEENS4_23SM90_TMA_LOAD_MULTICASTENS4_14ComposedLayoutINS4_7SwizzleILi3ELi4ELi3EEENS4_18smem_ptr_flag_bitsILi16EEENSU_INS5_IJNSA_ILi8EEENSA_ILi64EEEEEENS5_IJS19_SD_EEEEEEEvNS4_8identityES12_S1D_vS1E_EENS_8epilogue10collective6detail29Sm90TmaWarpSpecializedAdapterINS1H_15DefaultEpilogueISJ_SK_SK_NS1G_6thread17LinearCombinationISJ_Li1EffLNS1L_9ScaleType4KindE0ELNS_15FloatRoundStyleE2ESJ_EENS1_15EpilogueDefaultEEEEEvvEEEEvNT_6ParamsE,"",@"SHT_CUDA_INFO"
	.sectionflags	@""
	.align	4


	//----- nvinfo : EIATTR_CUDA_API_VERSION
	.align		4
        /*0000*/ 	.byte	0x04, 0x37
        /*0002*/ 	.short	(.L_21 - .L_20)
.L_20:
        /*0004*/ 	.word	0x00000082


	//----- nvinfo : EIATTR_KPARAM_INFO
	.align		4
.L_21:
        /*0008*/ 	.byte	0x04, 0x17
        /*000a*/ 	.short	(.L_23 - .L_22)
.L_22:
        /*000c*/ 	.word	0x00000000
        /*0010*/ 	.short	0x0000
        /*0012*/ 	.short	0x0070
        /*0014*/ 	.byte	0x00, 0xf0, 0x01, 0x10


	//----- nvinfo : EIATTR_SPARSE_MMA_MASK
	.align		4
.L_23:
        /*0018*/ 	.byte	0x03, 0x50
        /*001a*/ 	.short	0x0000


	//----- nvinfo : EIATTR_MAXREG_COUNT
	.align		4
        /*001c*/ 	.byte	0x03, 0x1b
        /*001e*/ 	.short	0x00a8


	//----- nvinfo : EIATTR_NUM_BARRIERS
	.align		4
        /*0020*/ 	.byte	0x02, 0x4c
        /*0022*/ 	.byte	0x01
	.zero		1


	//----- nvinfo : EIATTR_EXTERNS
	.align		4
        /*0024*/ 	.byte	0x04, 0x0f
        /*0026*/ 	.short	(.L_25 - .L_24)


	//   ....[0]....
	.align		4
.L_24:
        /*0028*/ 	.word	index@(__assertfail)


	//----- nvinfo : EIATTR_MERCURY_ISA_VERSION
	.align		4
.L_25:
        /*002c*/ 	.byte	0x03, 0x5f
        /*002e*/ 	.short	0x0101


	//----- nvinfo : EIATTR_INT_WARP_WIDE_INSTR_OFFSETS
	.align		4
        /*0030*/ 	.byte	0x04, 0x31
        /*0032*/ 	.short	(.L_27 - .L_26)


	//   ....[0]....
.L_26:
        /*0034*/ 	.word	0x00000460


	//   ....[1]....
        /*0038*/ 	.word	0x00000490


	//   ....[2]....
        /*003c*/ 	.word	0x00000630


	//   ....[3]....
        /*0040*/ 	.word	0x00002260


	//----- nvinfo : EIATTR_COOP_GROUP_MASK_REGIDS
	.align		4
.L_27:
        /*0044*/ 	.byte	0x04, 0x29
        /*0046*/ 	.short	(.L_29 - .L_28)


	//   ....[0]....
.L_28:
        /*0048*/ 	.word	0xffffffff


	//   ....[1]....
        /*004c*/ 	.word	0xffffffff


	//   ....[2]....
        /*0050*/ 	.word	0xffffffff


	//   ....[3]....
        /*0054*/ 	.word	0xffffffff


	//   ....[4]....
        /*0058*/ 	.word	0xffffffff


	//   ....[5]....
        /*005c*/ 	.word	0xffffffff


	//----- nvinfo : EIATTR_COOP_GROUP_INSTR_OFFSETS
	.align		4
.L_29:
        /*0060*/ 	.byte	0x04, 0x28
        /*0062*/ 	.short	(.L_31 - .L_30)


	//   ....[0]....
.L_30:
        /*0064*/ 	.word	0x00000060


	//   ....[1]....
        /*0068*/ 	.word	0x00000070


	//   ....[2]....
        /*006c*/ 	.word	0x00000130


	//   ....[3]....
        /*0070*/ 	.word	0x000002b0


	//   ....[4]....
        /*0074*/ 	.word	0x000007e0


	//   ....[5]....
        /*0078*/ 	.word	0x00001460


	//----- nvinfo : EIATTR_REG_RECONFIG
	.align		4
.L_31:
        /*007c*/ 	.byte	0x01, 0x54
	.zero		2


	//----- nvinfo : EIATTR_SYSCALL_OFFSETS
	.align		4
        /*0080*/ 	.byte	0x04, 0x46
        /*0082*/ 	.short	(.L_33 - .L_32)


	//   ....[0]....
.L_32:
        /*0084*/ 	.word	0x00001650


	//----- nvinfo : EIATTR_MBARRIER_INSTR_OFFSETS
	.align		4
.L_33:
        /*0088*/ 	.byte	0x04, 0x39
        /*008a*/ 	.short	(.L_35 - .L_34)


	//   ....[0]....
.L_34:
        /*008c*/ 	.word	0x00000230
        /*0090*/ 	.word	0x000000ff
        /*0094*/ 	.word	0x00000000
        /*0098*/ 	.short	0x0100
        /*009a*/ 	.byte	0x08
	.zero		1


	//   ....[1]....
        /*009c*/ 	.word	0x00000240
        /*00a0*/ 	.word	0x000000ff
        /*00a4*/ 	.word	0x00000018
        /*00a8*/ 	.short	0x0100
        /*00aa*/ 	.byte	0x08
	.zero		1


	//   ....[2]....
        /*00ac*/ 	.word	0x00000250
        /*00b0*/ 	.word	0x000000ff
        /*00b4*/ 	.word	0x00000008
        /*00b8*/ 	.short	0x0100
        /*00ba*/ 	.byte	0x08
	.zero		1


	//   ....[3]....
        /*00bc*/ 	.word	0x00000260
        /*00c0*/ 	.word	0x000000ff
        /*00c4*/ 	.word	0x00000020
        /*00c8*/ 	.short	0x0100
        /*00ca*/ 	.byte	0x08
	.zero		1


	//   ....[4]....
        /*00cc*/ 	.word	0x00000270
        /*00d0*/ 	.word	0x000000ff
        /*00d4*/ 	.word	0x00000010
        /*00d8*/ 	.short	0x0100
        /*00da*/ 	.byte	0x08
	.zero		1


	//   ....[5]....
        /*00dc*/ 	.word	0x00000280
        /*00e0*/ 	.word	0x000000ff
        /*00e4*/ 	.word	0x00000028
        /*00e8*/ 	.short	0x0100
        /*00ea*/ 	.byte	0x08
	.zero		1


	//   ....[6]....
        /*00ec*/ 	.word	0x000006c0
        /*00f0*/ 	.word	0x000000ff
        /*00f4*/ 	.word	0x00000040
        /*00f8*/ 	.short	0x0100
        /*00fa*/ 	.byte	0x06
	.zero		1


	//   ....[7]....
        /*00fc*/ 	.word	0x00000760
        /*0100*/ 	.word	0x000000ff
        /*0104*/ 	.word	0x00000048
        /*0108*/ 	.short	0x0100
        /*010a*/ 	.byte	0x06
	.zero		1


	//   ....[8]....
        /*010c*/ 	.word	0x00001710
        /*0110*/ 	.word	0x00000003
        /*0114*/ 	.word	0x00000000
        /*0118*/ 	.short	0x010a
        /*011a*/ 	.byte	0x3f
	.zero		1


	//   ....[9]....
        /*011c*/ 	.word	0x00001770
        /*0120*/ 	.word	0x00000003
        /*0124*/ 	.word	0x00000000
        /*0128*/ 	.short	0x010a
        /*012a*/ 	.byte	0x3f
	.zero		1


	//   ....[10]....
        /*012c*/ 	.word	0x00001cb0
        /*0130*/ 	.word	0x00000005
        /*0134*/ 	.word	0x00000000
        /*0138*/ 	.short	0x010a
        /*013a*/ 	.byte	0x3f
	.zero		1


	//   ....[11]....
        /*013c*/ 	.word	0x00001cf0
        /*0140*/ 	.word	0x00000005
        /*0144*/ 	.word	0x00000000
        /*0148*/ 	.short	0x010a
        /*014a*/ 	.byte	0x3f
	.zero		1


	//   ....[12]....
        /*014c*/ 	.word	0x00002110
        /*0150*/ 	.word	0x00000004
        /*0154*/ 	.word	0x00000000
        /*0158*/ 	.short	0x0101
        /*015a*/ 	.byte	0x3f
	.zero		1


	//   ....[13]....
        /*015c*/ 	.word	0x00002300
        /*0160*/ 	.word	0x00000000
        /*0164*/ 	.word	0x00000000
        /*0168*/ 	.short	0x0101
        /*016a*/ 	.byte	0x3f
	.zero		1


	//   ....[14]....
        /*016c*/ 	.word	0x000074f0
        /*0170*/ 	.word	0x00000015
        /*0174*/ 	.word	0x00000018
        /*0178*/ 	.short	0x010a
        /*017a*/ 	.byte	0x3f
	.zero		1


	//   ....[15]....
        /*017c*/ 	.word	0x00007970
        /*0180*/ 	.word	0x00000006
        /*0184*/ 	.word	0x00000048
        /*0188*/ 	.short	0x0101
        /*018a*/ 	.byte	0x3f
	.zero		1


	//   ....[16]....
        /*018c*/ 	.word	0x000080a0
        /*0190*/ 	.word	0x00000007
        /*0194*/ 	.word	0x00000000
        /*0198*/ 	.short	0x010a
        /*019a*/ 	.byte	0x3f
	.zero		1


	//   ....[17]....
        /*019c*/ 	.word	0x00008120
        /*01a0*/ 	.word	0x00000006
        /*01a4*/ 	.word	0x00000000
        /*01a8*/ 	.short	0x010a
        /*01aa*/ 	.byte	0x3f
	.zero		1


	//   ....[18]....
        /*01ac*/ 	.word	0x000081b0
        /*01b0*/ 	.word	0x00000003
        /*01b4*/ 	.word	0x00000000
        /*01b8*/ 	.short	0x010a
        /*01ba*/ 	.byte	0x3f
	.zero		1


	//   ....[19]....
        /*01bc*/ 	.word	0x00008210
        /*01c0*/ 	.word	0x00000003
        /*01c4*/ 	.word	0x00000000
        /*01c8*/ 	.short	0x010a
        /*01ca*/ 	.byte	0x3f
	.zero		1


	//   ....[20]....
        /*01cc*/ 	.word	0x00008260
        /*01d0*/ 	.word	0x00000005
        /*01d4*/ 	.word	0x00000000
        /*01d8*/ 	.short	0x010a
        /*01da*/ 	.byte	0x3f
	.zero		1


	//   ....[21]....
        /*01dc*/ 	.word	0x00008330
        /*01e0*/ 	.word	0x00000015
        /*01e4*/ 	.word	0x00000018
        /*01e8*/ 	.short	0x010a
        /*01ea*/ 	.byte	0x3f
	.zero		1


	//   ....[22]....
        /*01ec*/ 	.word	0x00008400
        /*01f0*/ 	.word	0x00000007
        /*01f4*/ 	.word	0x00000000
        /*01f8*/ 	.short	0x010a
        /*01fa*/ 	.byte	0x3f
	.zero		1


	//   ....[23]....
        /*01fc*/ 	.word	0x00008450
        /*0200*/ 	.word	0x00000006
        /*0204*/ 	.word	0x00000000
        /*0208*/ 	.short	0x010a
        /*020a*/ 	.byte	0x3f
	.zero		1


	//----- nvinfo : EIATTR_NUM_MBARRIERS
	.align		4
.L_35:
        /*020c*/ 	.byte	0x03, 0x38
        /*020e*/ 	.short	0x0008


	//----- nvinfo : EIATTR_EXIT_INSTR_OFFSETS
	.align		4
        /*0210*/ 	.byte	0x04, 0x1c
        /*0212*/ 	.short	(.L_37 - .L_36)


	//   ....[0]....
.L_36:
        /*0214*/ 	.word	0x000009b0


	//   ....[1]....
        /*0218*/ 	.word	0x000011c0


	//   ....[2]....
        /*021c*/ 	.word	0x00006bb0


	//   ....[3]....
        /*0220*/ 	.word	0x00007110


	//   ....[4]....
        /*0224*/ 	.word	0x00008200


	//----- nvinfo : EIATTR_MAX_THREADS
	.align		4
.L_37:
        /*0228*/ 	.byte	0x04, 0x05
        /*022a*/ 	.short	(.L_39 - .L_38)
.L_38:
        /*022c*/ 	.word	0x00000180
        /*0230*/ 	.word	0x00000001
        /*0234*/ 	.word	0x00000001


	//----- nvinfo : EIATTR_CRS_STACK_SIZE
	.align		4
.L_39:
        /*0238*/ 	.byte	0x04, 0x1e
        /*023a*/ 	.short	(.L_41 - .L_40)
.L_40:
        /*023c*/ 	.word	0x00000000


	//----- nvinfo : EIATTR_CBANK_PARAM_SIZE
	.align		4
.L_41:
        /*0240*/ 	.byte	0x03, 0x19
        /*0242*/ 	.short	0x0470


	//----- nvinfo : EIATTR_PARAM_CBANK
	.align		4
        /*0244*/ 	.byte	0x04, 0x0a
        /*0246*/ 	.short	(.L_43 - .L_42)
	.align		4
.L_42:
        /*0248*/ 	.word	index@(.nv.constant0._ZN7cutlass13device_kernelINS_4gemm6kernel13GemmUniversalIN4cute5tupleIJiiiiEEENS1_10collective13CollectiveMmaINS1_34MainloopSm90TmaGmmaWarpSpecializedILi3ENS5_IJNS4_1CILi2EEENSA_ILi4EEENSA_ILi1EEEEEENS1_35KernelTmaWarpSpecializedCooperativeEEENS5_IJNSA_ILi128EEESH_SH_EEENS_10bfloat16_tENS5_IJlSD_lEEESJ_SK_NS4_8TiledMMAINS4_8MMA_AtomIJNS4_4SM904GMMA28MMA_64x128x16_F32BF16BF16_SSILNSO_5MajorE0ELSQ_0ELNSO_7ScaleInE1ELSR_1EEEEEENS4_6LayoutINS5_IJSB_SD_SD_EEENS5_IJSD_NSA_ILi0EEESW_EEEEENS5_IJNS4_10UnderscoreESZ_SZ_EEEEENS4_23SM90_TMA_LOAD_MULTICASTENS4_14ComposedLayoutINS4_7SwizzleILi3ELi4ELi3EEENS4_18smem_ptr_flag_bitsILi16EEENSU_INS5_IJNSA_ILi8EEENSA_ILi64EEEEEENS5_IJS19_SD_EEEEEEEvNS4_8identityES12_S1D_vS1E_EENS_8epilogue10collective6detail29Sm90TmaWarpSpecializedAdapterINS1H_15DefaultEpilogueISJ_SK_SK_NS1G_6thread17LinearCombinationISJ_Li1EffLNS1L_9ScaleType4KindE0ELNS_15FloatRoundStyleE2ESJ_EENS1_15EpilogueDefaultEEEEEvvEEEEvNT_6ParamsE)
        /*024c*/ 	.short	0x0210
        /*024e*/ 	.short	0x0470


	//----- nvinfo : EIATTR_SW_WAR
	.align		4
.L_43:
        /*0250*/ 	.byte	0x04, 0x36
        /*0252*/ 	.short	(.L_45 - .L_44)
.L_44:
        /*0254*/ 	.word	0x00000008
.L_45:


//--------------------- .nv.callgraph             --------------------------
	.section	.nv.callgraph,"",@"SHT_CUDA_CALLGRAPH"
	.align	4
	.sectionentsize	8
	.align		4
        /*0000*/ 	.word	0x00000000
	.align		4
        /*0004*/ 	.word	0xffffffff
	.align		4
        /*0008*/ 	.word	index@(_ZN7cutlass13device_kernelINS_4gemm6kernel13GemmUniversalIN4cute5tupleIJiiiiEEENS1_10collective13CollectiveMmaINS1_34MainloopSm90TmaGmmaWarpSpecializedILi3ENS5_IJNS4_1CILi2EEENSA_ILi4EEENSA_ILi1EEEEEENS1_35KernelTmaWarpSpecializedCooperativeEEENS5_IJNSA_ILi128EEESH_SH_EEENS_10bfloat16_tENS5_IJlSD_lEEESJ_SK_NS4_8TiledMMAINS4_8MMA_AtomIJNS4_4SM904GMMA28MMA_64x128x16_F32BF16BF16_SSILNSO_5MajorE0ELSQ_0ELNSO_7ScaleInE1ELSR_1EEEEEENS4_6LayoutINS5_IJSB_SD_SD_EEENS5_IJSD_NSA_ILi0EEESW_EEEEENS5_IJNS4_10UnderscoreESZ_SZ_EEEEENS4_23SM90_TMA_LOAD_MULTICASTENS4_14ComposedLayoutINS4_7SwizzleILi3ELi4ELi3EEENS4_18smem_ptr_flag_bitsILi16EEENSU_INS5_IJNSA_ILi8EEENSA_ILi64EEEEEENS5_IJS19_SD_EEEEEEEvNS4_8identityES12_S1D_vS1E_EENS_8epilogue10collective6detail29Sm90TmaWarpSpecializedAdapterINS1H_15DefaultEpilogueISJ_SK_SK_NS1G_6thread17LinearCombinationISJ_Li1EffLNS1L_9ScaleType4KindE0ELNS_15FloatRoundStyleE2ESJ_EENS1_15EpilogueDefaultEEEEEvvEEEEvNT_6ParamsE)
	.align		4
        /*000c*/ 	.word	index@(__assertfail)
	.align		4
        /*0010*/ 	.word	0x00000000
	.align		4
        /*0014*/ 	.word	0xfffffffe
	.align		4
        /*0018*/ 	.word	0x00000000
	.align		4
        /*001c*/ 	.word	0xfffffffd
	.align		4
        /*0020*/ 	.word	0x00000000
	.align		4
        /*0024*/ 	.word	0xfffffffc


//--------------------- .nv.constant4             --------------------------
	.section	.nv.constant4,"a",@progbits
	.align	8
	.align		8
.nv.constant4:
        /*0000*/ 	.dword	__assertfail
	.align		8
        /*0008*/ 	.dword	__unnamed_1
	.align		8
        /*0010*/ 	.dword	_ZN40_INTERNAL_d6b1029b_4_k_cu_1740b1b8_281594cuda3std3__45__cpo5beginE
	.align		8
        /*0018*/ 	.dword	_ZN40_INTERNAL_d6b1029b_4_k_cu_1740b1b8_281594cuda3std3__45__cpo3endE
	.align		8
        /*0020*/ 	.dword	_ZN40_INTERNAL_d6b1029b_4_k_cu_1740b1b8_281594cuda3std3__45__cpo6cbeginE
	.align		8
        /*0028*/ 	.dword	_ZN40_INTERNAL_d6b1029b_4_k_cu_1740b1b8_281594cuda3std3__45__cpo4cendE
	.align		8
        /*0030*/ 	.dword	_ZN40_INTERNAL_d6b1029b_4_k_cu_1740b1b8_281594cuda3std3__442_GLOBAL__N__d6b1029b_4_k_cu_1740b1b8_281596ignoreE
	.align		8
        /*0038*/ 	.dword	_ZN40_INTERNAL_d6b1029b_4_k_cu_1740b1b8_281594cuda3std3__419piecewise_constructE
	.align		8
        /*0040*/ 	.dword	_ZN40_INTERNAL_d6b1029b_4_k_cu_1740b1b8_281594cuda3std3__48in_placeE
	.align		8
        /*0048*/ 	.dword	_ZN40_INTERNAL_d6b1029b_4_k_cu_1740b1b8_281594cuda3std6ranges3__45__cpo4swapE
	.align		8
        /*0050*/ 	.dword	_ZN40_INTERNAL_d6b1029b_4_k_cu_1740b1b8_281594cuda3std6ranges3__45__cpo9iter_moveE
	.align		8
        /*0058*/ 	.dword	_ZN40_INTERNAL_d6b1029b_4_k_cu_1740b1b8_281594cute7productE
	.align		8
        /*0060*/ 	.dword	_ZN40_INTERNAL_d6b1029b_4_k_cu_1740b1b8_281594cute1_E
	.align		8
        /*0068*/ 	.dword	$str$22
	.align		8
        /*0070*/ 	.dword	$str$23


//--------------------- .text._ZN7cutlass13device_kernelINS_4gemm6kernel13GemmUniversalIN4cute5tupleIJiiiiEEENS1_10collective13CollectiveMmaINS1_34MainloopSm90TmaGmmaWarpSpecializedILi3ENS5_IJNS4_1CILi2EEENSA_ILi4EEENSA_ILi1EEEEEENS1_35KernelTmaWarpSpecializedCooperativeEEENS5_IJNSA_ILi128EEESH_SH_EEENS_10bfloat16_tENS5_IJlSD_lEEESJ_SK_NS4_8TiledMMAINS4_8MMA_AtomIJNS4_4SM904GMMA28MMA_64x128x16_F32BF16BF16_SSILNSO_5MajorE0ELSQ_0ELNSO_7ScaleInE1ELSR_1EEEEEENS4_6LayoutINS5_IJSB_SD_SD_EEENS5_IJSD_NSA_ILi0EEESW_EEEEENS5_IJNS4_10UnderscoreESZ_SZ_EEEEENS4_23SM90_TMA_LOAD_MULTICASTENS4_14ComposedLayoutINS4_7SwizzleILi3ELi4ELi3EEENS4_18smem_ptr_flag_bitsILi16EEENSU_INS5_IJNSA_ILi8EEENSA_ILi64EEEEEENS5_IJS19_SD_EEEEEEEvNS4_8identityES12_S1D_vS1E_EENS_8epilogue10collective6detail29Sm90TmaWarpSpecializedAdapterINS1H_15DefaultEpilogueISJ_SK_SK_NS1G_6thread17LinearCombinationISJ_Li1EffLNS1L_9ScaleType4KindE0ELNS_15FloatRoundStyleE2ESJ_EENS1_15EpilogueDefaultEEEEEvvEEEEvNT_6ParamsE --------------------------
	.section	.text._ZN7cutlass13device_kernelINS_4gemm6kernel13GemmUniversalIN4cute5tupleIJiiiiEEENS1_10collective13CollectiveMmaINS1_34MainloopSm90TmaGmmaWarpSpecializedILi3ENS5_IJNS4_1CILi2EEENSA_ILi4EEENSA_ILi1EEEEEENS1_35KernelTmaWarpSpecializedCooperativeEEENS5_IJNSA_ILi128EEESH_SH_EEENS_10bfloat16_tENS5_IJlSD_lEEESJ_SK_NS4_8TiledMMAINS4_8MMA_AtomIJNS4_4SM904GMMA28MMA_64x128x16_F32BF16BF16_SSILNSO_5MajorE0ELSQ_0ELNSO_7ScaleInE1ELSR_1EEEEEENS4_6LayoutINS5_IJSB_SD_SD_EEENS5_IJSD_NSA_ILi0EEESW_EEEEENS5_IJNS4_10UnderscoreESZ_SZ_EEEEENS4_23SM90_TMA_LOAD_MULTICASTENS4_14ComposedLayoutINS4_7SwizzleILi3ELi4ELi3EEENS4_18smem_ptr_flag_bitsILi16EEENSU_INS5_IJNSA_ILi8EEENSA_ILi64EEEEEENS5_IJS19_SD_EEEEEEEvNS4_8identityES12_S1D_vS1E_EENS_8epilogue10collective6detail29Sm90TmaWarpSpecializedAdapterINS1H_15DefaultEpilogueISJ_SK_SK_NS1G_6thread17LinearCombinationISJ_Li1EffLNS1L_9ScaleType4KindE0ELNS_15FloatRoundStyleE2ESJ_EENS1_15EpilogueDefaultEEEEEvvEEEEvNT_6ParamsE,"ax",@progbits
	.align	128
.text._ZN7cutlass13device_kernelINS_4gemm6kernel13GemmUniversalIN4cute5tupleIJiiiiEEENS1_10collective13CollectiveMmaINS1_34MainloopSm90TmaGmmaWarpSpecializedILi3ENS5_IJNS4_1CILi2EEENSA_ILi4EEENSA_ILi1EEEEEENS1_35KernelTmaWarpSpecializedCooperativeEEENS5_IJNSA_ILi128EEESH_SH_EEENS_10bfloat16_tENS5_IJlSD_lEEESJ_SK_NS4_8TiledMMAINS4_8MMA_AtomIJNS4_4SM904GMMA28MMA_64x128x16_F32BF16BF16_SSILNSO_5MajorE0ELSQ_0ELNSO_7ScaleInE1ELSR_1EEEEEENS4_6LayoutINS5_IJSB_SD_SD_EEENS5_IJSD_NSA_ILi0EEESW_EEEEENS5_IJNS4_10UnderscoreESZ_SZ_EEEEENS4_23SM90_TMA_LOAD_MULTICASTENS4_14ComposedLayoutINS4_7SwizzleILi3ELi4ELi3EEENS4_18smem_ptr_flag_bitsILi16EEENSU_INS5_IJNSA_ILi8EEENSA_ILi64EEEEEENS5_IJS19_SD_EEEEEEEvNS4_8identityES12_S1D_vS1E_EENS_8epilogue10collective6detail29Sm90TmaWarpSpecializedAdapterINS1H_15DefaultEpilogueISJ_SK_SK_NS1G_6thread17LinearCombinationISJ_Li1EffLNS1L_9ScaleType4KindE0ELNS_15FloatRoundStyleE2ESJ_EENS1_15EpilogueDefaultEEEEEvvEEEEvNT_6ParamsE:
        .type           _ZN7cutlass13device_kernelINS_4gemm6kernel13GemmUniversalIN4cute5tupleIJiiiiEEENS1_10collective13CollectiveMmaINS1_34MainloopSm90TmaGmmaWarpSpecializedILi3ENS5_IJNS4_1CILi2EEENSA_ILi4EEENSA_ILi1EEEEEENS1_35KernelTmaWarpSpecializedCooperativeEEENS5_IJNSA_ILi128EEESH_SH_EEENS_10bfloat16_tENS5_IJlSD_lEEESJ_SK_NS4_8TiledMMAINS4_8MMA_AtomIJNS4_4SM904GMMA28MMA_64x128x16_F32BF16BF16_SSILNSO_5MajorE0ELSQ_0ELNSO_7ScaleInE1ELSR_1EEEEEENS4_6LayoutINS5_IJSB_SD_SD_EEENS5_IJSD_NSA_ILi0EEESW_EEEEENS5_IJNS4_10UnderscoreESZ_SZ_EEEEENS4_23SM90_TMA_LOAD_MULTICASTENS4_14ComposedLayoutINS4_7SwizzleILi3ELi4ELi3EEENS4_18smem_ptr_flag_bitsILi16EEENSU_INS5_IJNSA_ILi8EEENSA_ILi64EEEEEENS5_IJS19_SD_EEEEEEEvNS4_8identityES12_S1D_vS1E_EENS_8epilogue10collective6detail29Sm90TmaWarpSpecializedAdapterINS1H_15DefaultEpilogueISJ_SK_SK_NS1G_6thread17LinearCombinationISJ_Li1EffLNS1L_9ScaleType4KindE0ELNS_15FloatRoundStyleE2ESJ_EENS1_15EpilogueDefaultEEEEEvvEEEEvNT_6ParamsE,@function
        .size           _ZN7cutlass13device_kernelINS_4gemm6kernel13GemmUniversalIN4cute5tupleIJiiiiEEENS1_10collective13CollectiveMmaINS1_34MainloopSm90TmaGmmaWarpSpecializedILi3ENS5_IJNS4_1CILi2EEENSA_ILi4EEENSA_ILi1EEEEEENS1_35KernelTmaWarpSpecializedCooperativeEEENS5_IJNSA_ILi128EEESH_SH_EEENS_10bfloat16_tENS5_IJlSD_lEEESJ_SK_NS4_8TiledMMAINS4_8MMA_AtomIJNS4_4SM904GMMA28MMA_64x128x16_F32BF16BF16_SSILNSO_5MajorE0ELSQ_0ELNSO_7ScaleInE1ELSR_1EEEEEENS4_6LayoutINS5_IJSB_SD_SD_EEENS5_IJSD_NSA_ILi0EEESW_EEEEENS5_IJNS4_10UnderscoreESZ_SZ_EEEEENS4_23SM90_TMA_LOAD_MULTICASTENS4_14ComposedLayoutINS4_7SwizzleILi3ELi4ELi3EEENS4_18smem_ptr_flag_bitsILi16EEENSU_INS5_IJNSA_ILi8EEENSA_ILi64EEEEEENS5_IJS19_SD_EEEEEEEvNS4_8identityES12_S1D_vS1E_EENS_8epilogue10collective6detail29Sm90TmaWarpSpecializedAdapterINS1H_15DefaultEpilogueISJ_SK_SK_NS1G_6thread17LinearCombinationISJ_Li1EffLNS1L_9ScaleType4KindE0ELNS_15FloatRoundStyleE2ESJ_EENS1_15EpilogueDefaultEEEEEvvEEEEvNT_6ParamsE,(.L_x_195 - _ZN7cutlass13device_kernelINS_4gemm6kernel13GemmUniversalIN4cute5tupleIJiiiiEEENS1_10collective13CollectiveMmaINS1_34MainloopSm90TmaGmmaWarpSpecializedILi3ENS5_IJNS4_1CILi2EEENSA_ILi4EEENSA_ILi1EEEEEENS1_35KernelTmaWarpSpecializedCooperativeEEENS5_IJNSA_ILi128EEESH_SH_EEENS_10bfloat16_tENS5_IJlSD_lEEESJ_SK_NS4_8TiledMMAINS4_8MMA_AtomIJNS4_4SM904GMMA28MMA_64x128x16_F32BF16BF16_SSILNSO_5MajorE0ELSQ_0ELNSO_7ScaleInE1ELSR_1EEEEEENS4_6LayoutINS5_IJSB_SD_SD_EEENS5_IJSD_NSA_ILi0EEESW_EEEEENS5_IJNS4_10UnderscoreESZ_SZ_EEEEENS4_23SM90_TMA_LOAD_MULTICASTENS4_14ComposedLayoutINS4_7SwizzleILi3ELi4ELi3EEENS4_18smem_ptr_flag_bitsILi16EEENSU_INS5_IJNSA_ILi8EEENSA_ILi64EEEEEENS5_IJS19_SD_EEEEEEEvNS4_8identityES12_S1D_vS1E_EENS_8epilogue10collective6detail29Sm90TmaWarpSpecializedAdapterINS1H_15DefaultEpilogueISJ_SK_SK_NS1G_6thread17LinearCombinationISJ_Li1EffLNS1L_9ScaleType4KindE0ELNS_15FloatRoundStyleE2ESJ_EENS1_15EpilogueDefaultEEEEEvvEEEEvNT_6ParamsE)
        .other          _ZN7cutlass13device_kernelINS_4gemm6kernel13GemmUniversalIN4cute5tupleIJiiiiEEENS1_10collective13CollectiveMmaINS1_34MainloopSm90TmaGmmaWarpSpecializedILi3ENS5_IJNS4_1CILi2EEENSA_ILi4EEENSA_ILi1EEEEEENS1_35KernelTmaWarpSpecializedCooperativeEEENS5_IJNSA_ILi128EEESH_SH_EEENS_10bfloat16_tENS5_IJlSD_lEEESJ_SK_NS4_8TiledMMAINS4_8MMA_AtomIJNS4_4SM904GMMA28MMA_64x128x16_F32BF16BF16_SSILNSO_5MajorE0ELSQ_0ELNSO_7ScaleInE1ELSR_1EEEEEENS4_6LayoutINS5_IJSB_SD_SD_EEENS5_IJSD_NSA_ILi0EEESW_EEEEENS5_IJNS4_10UnderscoreESZ_SZ_EEEEENS4_23SM90_TMA_LOAD_MULTICASTENS4_14ComposedLayoutINS4_7SwizzleILi3ELi4ELi3EEENS4_18smem_ptr_flag_bitsILi16EEENSU_INS5_IJNSA_ILi8EEENSA_ILi64EEEEEENS5_IJS19_SD_EEEEEEEvNS4_8identityES12_S1D_vS1E_EENS_8epilogue10collective6detail29Sm90TmaWarpSpecializedAdapterINS1H_15DefaultEpilogueISJ_SK_SK_NS1G_6thread17LinearCombinationISJ_Li1EffLNS1L_9ScaleType4KindE0ELNS_15FloatRoundStyleE2ESJ_EENS1_15EpilogueDefaultEEEEEvvEEEEvNT_6ParamsE,@"STO_CUDA_ENTRY STV_DEFAULT"
_ZN7cutlass13device_kernelINS_4gemm6kernel13GemmUniversalIN4cute5tupleIJiiiiEEENS1_10collective13CollectiveMmaINS1_34MainloopSm90TmaGmmaWarpSpecializedILi3ENS5_IJNS4_1CILi2EEENSA_ILi4EEENSA_ILi1EEEEEENS1_35KernelTmaWarpSpecializedCooperativeEEENS5_IJNSA_ILi128EEESH_SH_EEENS_10bfloat16_tENS5_IJlSD_lEEESJ_SK_NS4_8TiledMMAINS4_8MMA_AtomIJNS4_4SM904GMMA28MMA_64x128x16_F32BF16BF16_SSILNSO_5MajorE0ELSQ_0ELNSO_7ScaleInE1ELSR_1EEEEEENS4_6LayoutINS5_IJSB_SD_SD_EEENS5_IJSD_NSA_ILi0EEESW_EEEEENS5_IJNS4_10UnderscoreESZ_SZ_EEEEENS4_23SM90_TMA_LOAD_MULTICASTENS4_14ComposedLayoutINS4_7SwizzleILi3ELi4ELi3EEENS4_18smem_ptr_flag_bitsILi16EEENSU_INS5_IJNSA_ILi8EEENSA_ILi64EEEEEENS5_IJS19_SD_EEEEEEEvNS4_8identityES12_S1D_vS1E_EENS_8epilogue10collective6detail29Sm90TmaWarpSpecializedAdapterINS1H_15DefaultEpilogueISJ_SK_SK_NS1G_6thread17LinearCombinationISJ_Li1EffLNS1L_9ScaleType4KindE0ELNS_15FloatRoundStyleE2ESJ_EENS1_15EpilogueDefaultEEEEEvvEEEEvNT_6ParamsE:
[----:B------:R-:W0:Y:S01]  /*0000*/  LDC R1, c[0x0][0x28] ;  /* 0x00000a00ff017b82 */ /* 0x000e220000000800 */
[----:B------:R-:W1:Y:S01]  /*0010*/  S2R R95, SR_TID.X ;  /* 0x00000000005f7919 */ /* 0x000e620000002100 */
[----:B------:R-:W-:Y:S01]  /*0020*/  ELECT P0, URZ, PT ;  /* 0x00000000003f782f */ /* 0x000fe20003800000 */
[----:B------:R-:W-:Y:S01]  /*0030*/  BSSY B0, `(.L_x_0) ;  /* 0x000000f000007945 */ /* 0x000fe20003800000 */
[--C-:B-1----:R-:W-:Y:S02]  /*0040*/  SHF.R.U32.HI R0, RZ, 0x5, R95.reuse ;  /* 0x00000005ff007819 */ /* 0x102fe4000001165f */
[----:B------:R-:W-:-:S03]  /*0050*/  SHF.R.U32.HI R7, RZ, 0x7, R95 ;  /* 0x00000007ff077819 */ /* 0x000fc6000001165f */
[----:B------:R-:W1:Y:S04]  /*0060*/  SHFL.IDX PT, R3, R0, RZ, 0x1f ;  /* 0x00001fff00037589 */ /* 0x000e6800000e0000 */
[----:B------:R2:W3:Y:S01]  /*0070*/  SHFL.IDX PT, R2, R7, RZ, 0x1f ;  /* 0x00001fff07027589 */ /* 0x0004e200000e0000 */
[----:B-1----:R-:W-:-:S13]  /*0080*/  ISETP.NE.OR P0, PT, R3, RZ, !P0 ;  /* 0x000000ff0300720c */ /* 0x002fda0004705670 */
[----:B0-23--:R-:W-:Y:S05]  /*0090*/  @P0 BRA `(.L_x_1) ;  /* 0x0000000000200947 */ /* 0x00dfea0003800000 */
[----:B------:R-:W-:Y:S02]  /*00a0*/  ULDC.64 UR4, c[0x0][0x198] ;  /* 0x0000660000047ab9 */ /* 0x000fe40000000a00 */
[----:B------:R-:W-:Y:S02]  /*00b0*/  UIADD3 UR6, UP0, UR4, 0xf0, URZ ;  /* 0x000000f004067890 */ /* 0x000fe4000ff1e03f */
[----:B------:R-:W-:Y:S02]  /*00c0*/  UIADD3 UR4, UP1, UR4, 0x1f0, URZ ;  /* 0x000001f004047890 */ /* 0x000fe4000ff3e03f */
[----:B------:R-:W-:Y:S02]  /*00d0*/  UIADD3.X UR7, URZ, UR5, URZ, UP0, !UPT ;  /* 0x000000053f077290 */ /* 0x000fe400087fe43f */
[----:B------:R-:W-:-:S07]  /*00e0*/  UIADD3.X UR5, URZ, UR5, URZ, UP1, !UPT ;  /* 0x000000053f057290 */ /* 0x000fce0008ffe43f */
[----:B------:R0:W-:Y:S02]  /*00f0*/  UTMACCTL.PF [UR6] ;  /* 0x00000000060079b9 */ /* 0x0001e40008040000 */
[----:B------:R0:W-:Y:S02]  /*0100*/  UTMACCTL.PF [UR4] ;  /* 0x00000000040079b9 */ /* 0x0001e40008040000 */
[----:B0-----:R-:W-:Y:S01]  /*0110*/  NOP ;  /* 0x0000000000007918 */ /* 0x001fe20000000000 */
.L_x_1:
[----:B------:R-:W-:Y:S05]  /*0120*/  BSYNC B0 ;  /* 0x0000000000007941 */ /* 0x000fea0003800000 */
.L_x_0:
[----:B------:R-:W0:Y:S02]  /*0130*/  SHFL.IDX PT, R5, R0, RZ, 0x1f ;  /* 0x00001fff00057589 */ /* 0x000e2400000e0000 */
[----:B0-----:R-:W-:-:S13]  /*0140*/  ISETP.NE.AND P0, PT, R5, RZ, PT ;  /* 0x000000ff0500720c */ /* 0x001fda0003f05270 */
[----:B------:R-:W-:Y:S05]  /*0150*/  @P0 BRA `(.L_x_2) ;  /* 0x0000000000500947 */ /* 0x000fea0003800000 */
[----:B------:R-:W0:Y:S01]  /*0160*/  S2UR UR8, SR_CgaCtaId ;  /* 0x00000000000879c3 */ /* 0x000e220000008800 */
[----:B------:R-:W-:Y:S01]  /*0170*/  UMOV UR4, 0x400 ;  /* 0x0000040000047882 */ /* 0x000fe20000000000 */
[----:B------:R-:W-:Y:S01]  /*0180*/  UMOV UR5, 0x1 ;  /* 0x0000000100057882 */ /* 0x000fe20000000000 */
[----:B------:R-:W-:Y:S01]  /*0190*/  UMOV UR6, 0xa ;  /* 0x0000000a00067882 */ /* 0x000fe20000000000 */
[----:B------:R-:W-:Y:S01]  /*01a0*/  ELECT P0, URZ, PT ;  /* 0x00000000003f782f */ /* 0x000fe20003800000 */
[----:B------:R-:W-:-:S04]  /*01b0*/  UIADD3 UR6, -UR6, 0x100000, URZ ;  /* 0x0010000006067890 */ /* 0x000fc8000fffe13f */
[----:B------:R-:W-:Y:S02]  /*01c0*/  USHF.L.U32 UR7, UR6, 0xb, URZ ;  /* 0x0000000b06077899 */ /* 0x000fe4000800063f */
[----:B------:R-:W-:Y:S02]  /*01d0*/  USHF.L.U32 UR6, UR6, 0x1, URZ ;  /* 0x0000000106067899 */ /* 0x000fe4000800063f */
[----:B0-----:R-:W-:Y:S02]  /*01e0*/  ULEA UR8, UR8, UR4, 0x18 ;  /* 0x0000000408087291 */ /* 0x001fe4000f8ec03f */
[----:B------:R-:W-:-:S04]  /*01f0*/  UIADD3 UR4, -UR5, 0x100000, URZ ;  /* 0x0010000005047890 */ /* 0x000fc8000fffe13f */
[----:B------:R-:W-:Y:S02]  /*0200*/  USHF.L.U32 UR5, UR4, 0xb, URZ ;  /* 0x0000000b04057899 */ /* 0x000fe4000800063f */
[----:B------:R-:W-:Y:S01]  /*0210*/  USHF.L.U32 UR4, UR4, 0x1, URZ ;  /* 0x0000000104047899 */ /* 0x000fe2000800063f */
[----:B------:R-:W0:Y:S11]  /*0220*/  FENCE.VIEW.ASYNC.S ;  /* 0x00000000000073c6 */ /* 0x000e360000000000 */
[----:B0-----:R0:W1:Y:S01]  /*0230*/  SYNCS.EXCH.64 URZ, [UR8], UR4 ;  /* 0x00000004083f75b2 */ /* 0x0010620008000100 */
[----:B------:R0:W2:Y:S01]  /*0240*/  SYNCS.EXCH.64 URZ, [UR8+0x18], UR6 ;  /* 0x00001806083f75b2 */ /* 0x0000a20008000100 */
[----:B------:R0:W3:Y:S01]  /*0250*/  SYNCS.EXCH.64 URZ, [UR8+0x8], UR4 ;  /* 0x00000804083f75b2 */ /* 0x0000e20008000100 */
[----:B------:R0:W4:Y:S01]  /*0260*/  SYNCS.EXCH.64 URZ, [UR8+0x20], UR6 ;  /* 0x00002006083f75b2 */ /* 0x0001220008000100 */
[----:B------:R0:W0:Y:S01]  /*0270*/  SYNCS.EXCH.64 URZ, [UR8+0x10], UR4 ;  /* 0x00001004083f75b2 */ /* 0x0000220008000100 */
[----:B------:R0:W0:Y:S01]  /*0280*/  SYNCS.EXCH.64 URZ, [UR8+0x28], UR6 ;  /* 0x00002806083f75b2 */ /* 0x0000220008000100 */
[----:B------:R-:W-:Y:S01]  /*0290*/  NOP ;  /* 0x0000000000007918 */ /* 0x000fe20000000000 */
.L_x_2:
[----:B------:R-:W-:Y:S01]  /*02a0*/  SHF.R.S32.HI R4, RZ, 0x1f, R95 ;  /* 0x0000001fff047819 */ /* 0x000fe2000001145f */
[----:B------:R-:W5:Y:S01]  /*02b0*/  SHFL.IDX PT, R0, R0, RZ, 0x1f ;  /* 0x00001fff00007589 */ /* 0x000f6200000e0000 */
[----:B0-----:R-:W0:Y:S01]  /*02c0*/  S2UR UR8, SR_CTAID.X ;  /* 0x00000000000879c3 */ /* 0x001e220000002500 */
[----:B------:R-:W-:Y:S02]  /*02d0*/  ELECT P0, URZ, PT ;  /* 0x00000000003f782f */ /* 0x000fe40003800000 */
[----:B------:R-:W-:Y:S01]  /*02e0*/  LEA.HI R4, R4, R95, RZ, 0x7 ;  /* 0x0000005f04047211 */ /* 0x000fe200078f38ff */
[----:B------:R-:W-:Y:S01]  /*02f0*/  ULDC UR4, c[0x0][0x150] ;  /* 0x0000540000047ab9 */ /* 0x000fe20000000800 */
[----:B------:R-:W-:Y:S01]  /*0300*/  SHF.R.S32.HI R6, RZ, 0x1f, R5 ;  /* 0x0000001fff067819 */ /* 0x000fe20000011405 */
[----:B------:R-:W-:Y:S01]  /*0310*/  NOP ;  /* 0x0000000000007918 */ /* 0x000fe20000000000 */
[----:B------:R-:W-:Y:S01]  /*0320*/  LOP3.LUT R4, R4, 0xffffff80, RZ, 0xc0, !PT ;  /* 0xffffff8004047812 */ /* 0x000fe200078ec0ff */
[----:B------:R-:W-:Y:S01]  /*0330*/  NOP ;  /* 0x0000000000007918 */ /* 0x000fe20000000000 */
[----:B------:R-:W-:Y:S01]  /*0340*/  LEA.HI R6, R6, R5, RZ, 0x2 ;  /* 0x0000000506067211 */ /* 0x000fe200078f10ff */
[----:B------:R-:W1:Y:S01]  /*0350*/  LDC R11, c[0x0][0x144] ;  /* 0x00005100ff0b7b82 */ /* 0x000e620000000800 */
[----:B------:R-:W-:Y:S01]  /*0360*/  IMAD.MOV.U32 R22, RZ, RZ, 0x1 ;  /* 0x00000001ff167424 */ /* 0x000fe200078e00ff */
[----:B------:R-:W-:Y:S01]  /*0370*/  ISETP.NE.AND P3, PT, R2, RZ, PT ;  /* 0x000000ff0200720c */ /* 0x000fe20003f65270 */
[----:B------:R-:W-:Y:S01]  /*0380*/  IMAD.IADD R8, R95, 0x1, -R4 ;  /* 0x000000015f087824 */ /* 0x000fe200078e0a04 */
[----:B------:R-:W-:Y:S01]  /*0390*/  LOP3.LUT R6, R6, 0x3ffffffc, RZ, 0xc0, !PT ;  /* 0x3ffffffc06067812 */ /* 0x000fe200078ec0ff */
[----:B------:R-:W2:Y:S03]  /*03a0*/  S2R R4, SR_CTAID.Y ;  /* 0x0000000000047919 */ /* 0x000ea60000002600 */
[----:B------:R-:W-:Y:S01]  /*03b0*/  SHF.R.S32.HI R9, RZ, 0x1f, R8 ;  /* 0x0000001fff097819 */ /* 0x000fe20000011408 */
[----:B------:R-:W-:Y:S01]  /*03c0*/  IMAD.IADD R6, R5, 0x1, -R6 ;  /* 0x0000000105067824 */ /* 0x000fe200078e0a06 */
[----:B------:R-:W3:Y:S02]  /*03d0*/  LDC R13, c[0x0][0x140] ;  /* 0x00005000ff0d7b82 */ /* 0x000ee40000000800 */
[----:B------:R-:W-:-:S02]  /*03e0*/  LEA.HI R9, R9, R8, RZ, 0x3 ;  /* 0x0000000809097211 */ /* 0x000fc400078f18ff */
[----:B-----5:R-:W-:Y:S02]  /*03f0*/  ISETP.NE.OR P0, PT, R0, RZ, !P0 ;  /* 0x000000ff0000720c */ /* 0x020fe40004705670 */
[--C-:B------:R-:W-:Y:S02]  /*0400*/  SHF.R.S32.HI R0, RZ, 0x3, R9.reuse ;  /* 0x00000003ff007819 */ /* 0x100fe40000011409 */
[----:B0-----:R-:W-:Y:S02]  /*0410*/  I2FP.F32.U32 R10, UR8 ;  /* 0x00000008000a7c45 */ /* 0x001fe40008201000 */
[----:B------:R-:W-:-:S03]  /*0420*/  SHF.R.S32.HI R9, RZ, 0x1f, R9 ;  /* 0x0000001fff097819 */ /* 0x000fc60000011409 */
[----:B------:R-:W-:Y:S01]  /*0430*/  FMUL R10, R10, UR4 ;  /* 0x000000040a0a7c20 */ /* 0x000fe20008400000 */
[----:B------:R-:W-:Y:S01]  /*0440*/  LEA.HI R9, R9, R0, RZ, 0x2 ;  /* 0x0000000009097211 */ /* 0x000fe200078f10ff */
[----:B------:R-:W-:Y:S02]  /*0450*/  ULDC UR4, c[0x0][0x154] ;  /* 0x0000550000047ab9 */ /* 0x000fe40000000800 */
[----:B------:R-:W-:Y:S01]  /*0460*/  VOTEU.ALL UP0, P0 ;  /* 0x00000000003f7886 */ /* 0x000fe20000000000 */
[----:B------:R-:W-:Y:S01]  /*0470*/  LOP3.LUT R9, R9, 0xfffffffc, RZ, 0xc0, !PT ;  /* 0xfffffffc09097812 */ /* 0x000fe200078ec0ff */
[----:B------:R-:W0:Y:S01]  /*0480*/  F2I.U32.TRUNC.NTZ R10, R10 ;  /* 0x0000000a000a7305 */ /* 0x000e22000020f000 */
[----:B------:R-:W-:Y:S02]  /*0490*/  VOTEU.ALL UP1, P0 ;  /* 0x00000000003f7886 */ /* 0x000fe40000020000 */
[----:B------:R-:W5:Y:S01]  /*04a0*/  @!UP0 S2UR UR7, SR_CgaCtaId ;  /* 0x00000000000789c3 */ /* 0x000f620000008800 */
[----:B------:R-:W-:Y:S01]  /*04b0*/  IMAD.IADD R9, R0, 0x1, -R9 ;  /* 0x0000000100097824 */ /* 0x000fe200078e0a09 */
[----:B------:R-:W-:Y:S01]  /*04c0*/  SHF.R.S32.HI R0, RZ, 0x1f, R3 ;  /* 0x0000001fff007819 */ /* 0x000fe20000011403 */
[----:B------:R-:W-:Y:S01]  /*04d0*/  @!UP0 UMOV UR6, 0x400 ;  /* 0x0000040000068882 */ /* 0x000fe20000000000 */
[----:B---3--:R-:W-:Y:S01]  /*04e0*/  ISETP.EQ.U32.AND P2, PT, R13, 0x1, PT ;  /* 0x000000010d00780c */ /* 0x008fe20003f42070 */
[----:B------:R-:W-:Y:S01]  /*04f0*/  IMAD R19, R6, 0x4, R9 ;  /* 0x0000000406137824 */ /* 0x000fe200078e0209 */
[----:B--2---:R-:W-:-:S02]  /*0500*/  I2FP.F32.U32 R12, R4 ;  /* 0x00000004000c7245 */ /* 0x004fc40000201000 */
[----:B------:R-:W2:Y:S01]  /*0510*/  LDC R9, c[0x0][0x148] ;  /* 0x00005200ff097b82 */ /* 0x000ea20000000800 */
[----:B------:R-:W-:Y:S02]  /*0520*/  LEA.HI R0, R0, R3, RZ, 0x2 ;  /* 0x0000000300007211 */ /* 0x000fe400078f10ff */
[----:B------:R-:W-:Y:S01]  /*0530*/  LEA.HI R6, R19, R19, RZ, 0x1 ;  /* 0x0000001313067211 */ /* 0x000fe200078f08ff */
[----:B0-----:R-:W-:Y:S02]  /*0540*/  IMAD.MOV R14, RZ, RZ, -R10 ;  /* 0x000000ffff0e7224 */ /* 0x001fe400078e0a0a */
[----:B------:R-:W-:Y:S01]  /*0550*/  FMUL R12, R12, UR4 ;  /* 0x000000040c0c7c20 */ /* 0x000fe20008400000 */
[----:B------:R-:W-:Y:S01]  /*0560*/  LOP3.LUT R0, R0, 0xfffffffc, RZ, 0xc0, !PT ;  /* 0xfffffffc00007812 */ /* 0x000fe200078ec0ff */
[----:B------:R-:W-:Y:S01]  /*0570*/  UMOV UR4, 0x20 ;  /* 0x0000002000047882 */ /* 0x000fe20000000000 */
[----:B------:R-:W-:Y:S01]  /*0580*/  LOP3.LUT R10, R6, 0xfffffffe, RZ, 0xc0, !PT ;  /* 0xfffffffe060a7812 */ /* 0x000fe200078ec0ff */
[----:B-1----:R-:W-:Y:S01]  /*0590*/  IMAD R6, R11, R14, UR8 ;  /* 0x000000080b067e24 */ /* 0x002fe2000f8e020e */
[----:B------:R-:W-:-:S04]  /*05a0*/  @!UP0 UIADD3 UR4, -UR4, 0x100000, URZ ;  /* 0x0010000004048890 */ /* 0x000fc8000fffe13f */
[----:B------:R-:W-:Y:S02]  /*05b0*/  @!UP0 USHF.L.U32 UR5, UR4, 0xb, URZ ;  /* 0x0000000b04058899 */ /* 0x000fe4000800063f */
[----:B------:R-:W-:Y:S01]  /*05c0*/  @!UP0 USHF.L.U32 UR4, UR4, 0x1, URZ ;  /* 0x0000000104048899 */ /* 0x000fe2000800063f */
[----:B------:R-:W0:Y:S01]  /*05d0*/  F2I.U32.TRUNC.NTZ R12, R12 ;  /* 0x0000000c000c7305 */ /* 0x000e22000020f000 */
[----:B------:R-:W-:Y:S02]  /*05e0*/  IMAD.IADD R3, R3, 0x1, -R0 ;  /* 0x0000000103037824 */ /* 0x000fe400078e0a00 */
[C---:B------:R-:W-:Y:S02]  /*05f0*/  IMAD.IADD R11, R19.reuse, 0x1, -R10 ;  /* 0x00000001130b7824 */ /* 0x040fe400078e0a0a */
[----:B------:R-:W-:Y:S01]  /*0600*/  IMAD.SHL.U32 R10, R19, 0x4, RZ ;  /* 0x00000004130a7824 */ /* 0x000fe200078e00ff */
[----:B-----5:R-:W-:Y:S01]  /*0610*/  @!UP0 ULEA UR6, UR7, UR6, 0x18 ;  /* 0x0000000607068291 */ /* 0x020fe2000f8ec03f */
[----:B------:R-:W-:Y:S01]  /*0620*/  ISETP.NE.AND P1, PT, R3, 0x3, PT ;  /* 0x000000030300780c */ /* 0x000fe20003f25270 */
[----:B------:R-:W-:Y:S01]  /*0630*/  VOTEU.ALL UP0, P0 ;  /* 0x00000000003f7886 */ /* 0x000fe20000000000 */
[----:B------:R-:W-:-:S02]  /*0640*/  ISETP.NE.AND P4, PT, R11, R6, PT ;  /* 0x000000060b00720c */ /* 0x000fc40003f85270 */
[----:B------:R-:W-:Y:S02]  /*0650*/  LOP3.LUT R19, R19, 0xc, R10, 0x78, !PT ;  /* 0x0000000c13137812 */ /* 0x000fe400078e780a */
[----:B------:R-:W-:Y:S01]  /*0660*/  LOP3.LUT P0, RZ, R8, 0x7, RZ, 0xc0, !PT ;  /* 0x0000000708ff7812 */ /* 0x000fe2000780c0ff */
[C---:B------:R-:W-:Y:S01]  /*0670*/  VIADD R8, R2.reuse, 0xffffffff ;  /* 0xffffffff02087836 */ /* 0x040fe20000000000 */
[----:B------:R-:W-:Y:S01]  /*0680*/  ISETP.EQ.OR P1, PT, R3, RZ, !P1 ;  /* 0x000000ff0300720c */ /* 0x000fe20004f22670 */
[----:B0-----:R-:W-:Y:S01]  /*0690*/  IMAD.MOV R23, RZ, RZ, -R12 ;  /* 0x000000ffff177224 */ /* 0x001fe200078e0a0c */
[----:B------:R-:W-:Y:S01]  /*06a0*/  ISETP.LT.U32.AND P0, PT, R19, 0x8, !P0 ;  /* 0x000000081300780c */ /* 0x000fe20004701070 */
[----:B------:R-:W0:Y:S02]  /*06b0*/  FENCE.VIEW.ASYNC.S ;  /* 0x00000000000073c6 */ /* 0x000e240000000000 */
[----:B0-----:R0:W1:Y:S01]  /*06c0*/  @!UP0 SYNCS.EXCH.64 URZ, [UR6+0x40], UR4 ;  /* 0x00004004063f85b2 */ /* 0x0010620008000100 */
[----:B------:R-:W-:Y:S01]  /*06d0*/  ISETP.EQ.AND P1, PT, R2, RZ, P1 ;  /* 0x000000ff0200720c */ /* 0x000fe20000f22270 */
[----:B--2---:R-:W-:Y:S01]  /*06e0*/  IMAD R11, R9, R23, R4 ;  /* 0x00000017090b7224 */ /* 0x004fe200078e0204 */
[----:B------:R-:W-:-:S02]  /*06f0*/  ISETP.GE.U32.AND P6, PT, R8, 0x2, PT ;  /* 0x000000020800780c */ /* 0x000fc40003fc6070 */
[----:B------:R-:W-:Y:S02]  /*0700*/  @P4 LEA.HI R0, R19, R19, RZ, 0x1 ;  /* 0x0000001313004211 */ /* 0x000fe400078f08ff */
[----:B------:R-:W-:Y:S02]  /*0710*/  SEL R18, RZ, 0x1, !P1 ;  /* 0x00000001ff127807 */ /* 0x000fe40004800000 */
[----:B------:R-:W-:Y:S02]  /*0720*/  @P4 SHF.R.S32.HI R0, RZ, 0x1, R0 ;  /* 0x00000001ff004819 */ /* 0x000fe40000011400 */
[----:B------:R-:W-:Y:S02]  /*0730*/  SEL R18, R18, 0x2, P6 ;  /* 0x0000000212127807 */ /* 0x000fe40003000000 */
[----:B------:R-:W-:Y:S02]  /*0740*/  @P4 ISETP.NE.AND P5, PT, R0, R11, PT ;  /* 0x0000000b0000420c */ /* 0x000fe40003fa5270 */
[----:B------:R-:W-:Y:S01]  /*0750*/  SEL R11, RZ, 0x1, !P0 ;  /* 0x00000001ff0b7807 */ /* 0x000fe20004000000 */
[----:B------:R0:W2:Y:S01]  /*0760*/  @!UP1 SYNCS.EXCH.64 URZ, [UR6+0x48], UR4 ;  /* 0x00004804063f95b2 */ /* 0x0000a20008000100 */
[----:B------:R-:W-:Y:S01]  /*0770*/  @P4 SEL R22, RZ, 0x1, P5 ;  /* 0x00000001ff164807 */ /* 0x000fe20002800000 */
[----:B------:R-:W-:Y:S01]  /*0780*/  NOP ;  /* 0x0000000000007918 */ /* 0x000fe20000000000 */
[----:B------:R-:W-:-:S02]  /*0790*/  LOP3.LUT R0, R95, 0x7f, RZ, 0xc0, !PT ;  /* 0x0000007f5f007812 */ /* 0x000fc400078ec0ff */
[----:B------:R-:W-:Y:S01]  /*07a0*/  LOP3.LUT R22, R22, R11, RZ, 0xc0, !PT ;  /* 0x0000000b16167212 */ /* 0x000fe200078ec0ff */
[----:B01----:R-:W-:Y:S06]  /*07b0*/  @!P2 BRA `(.L_x_3) ;  /* 0x000000000008a947 */ /* 0x003fec0003800000 */
[----:B--2-4-:R-:W-:Y:S01]  /*07c0*/  UCGABAR_ARV ;  /* 0x00000000000079c7 */ /* 0x014fe20008000000 */
[----:B------:R-:W-:Y:S05]  /*07d0*/  BRA `(.L_x_4) ;  /* 0x0000000000047947 */ /* 0x000fea0003800000 */
.L_x_3:
[----:B--2-4-:R-:W-:Y:S01]  /*07e0*/  NOP ;  /* 0x0000000000007918 */ /* 0x014fe20000000000 */
.L_x_4:
[----:B------:R-:W0:Y:S01]  /*07f0*/  LDC R2, c[0x0][0x65c] ;  /* 0x00019700ff027b82 */ /* 0x000e220000000800 */
[----:B------:R-:W-:Y:S02]  /*0800*/  IMAD.U32 R10, RZ, RZ, UR8 ;  /* 0x00000008ff0a7e24 */ /* 0x000fe4000f8e00ff */
[----:B------:R-:W-:Y:S01]  /*0810*/  IMAD.MOV.U32 R11, RZ, RZ, RZ ;  /* 0x000000ffff0b7224 */ /* 0x000fe200078e00ff */
[----:B0-----:R-:W-:-:S04]  /*0820*/  ISETP.NE.AND P1, PT, R2, 0x1, PT ;  /* 0x000000010200780c */ /* 0x001fc80003f25270 */
[----:B------:R-:W-:-:S09]  /*0830*/  P2R R5, PR, RZ, 0x2 ;  /* 0x00000002ff057803 */ /* 0x000fd20000000000 */
[----:B------:R-:W0:Y:S01]  /*0840*/  @P1 LDC R17, c[0x0][0x10] ;  /* 0x00000400ff111b82 */ /* 0x000e220000000800 */
[----:B------:R-:W-:Y:S02]  /*0850*/  @P1 IMAD.MOV.U32 R5, RZ, RZ, RZ ;  /* 0x000000ffff051224 */ /* 0x000fe400078e00ff */
[----:B------:R-:W-:-:S05]  /*0860*/  @P1 IMAD.MOV.U32 R15, RZ, RZ, RZ ;  /* 0x000000ffff0f1224 */ /* 0x000fca00078e00ff */
[----:B------:R-:W1:Y:S01]  /*0870*/  @!P1 LDC R13, c[0x0][0xc] ;  /* 0x00000300ff0d9b82 */ /* 0x000e620000000800 */
[----:B------:R-:W-:Y:S01]  /*0880*/  ULDC UR4, c[0x0][0xc] ;  /* 0x0000030000047ab9 */ /* 0x000fe20000000800 */
[----:B------:R-:W-:Y:S01]  /*0890*/  ULDC UR5, c[0x0][0x10] ;  /* 0x0000040000057ab9 */ /* 0x000fe20000000800 */
[----:B------:R-:W-:Y:S01]  /*08a0*/  ULDC UR6, c[0x0][0x14] ;  /* 0x0000050000067ab9 */ /* 0x000fe20000000800 */
[----:B------:R-:W-:-:S04]  /*08b0*/  UIMAD.WIDE.U32 UR4, UR4, UR5, URZ ;  /* 0x00000005040472a5 */ /* 0x000fc8000f8e003f */
[----:B------:R-:W-:Y:S02]  /*08c0*/  UIMAD.WIDE.U32 UR38, UR4, UR6, URZ ;  /* 0x00000006042672a5 */ /* 0x000fe4000f8e003f */
[----:B------:R-:W-:-:S04]  /*08d0*/  UIMAD UR41, UR5, UR6, URZ ;  /* 0x00000006052972a4 */ /* 0x000fc8000f8e023f */
[----:B------:R-:W-:Y:S01]  /*08e0*/  UIADD3 UR41, UR39, UR41, URZ ;  /* 0x0000002927297290 */ /* 0x000fe2000fffe03f */
[----:B0-----:R-:W-:-:S04]  /*08f0*/  @P1 IMAD.WIDE.U32 R16, R17, UR8, R4 ;  /* 0x0000000811101c25 */ /* 0x001fc8000f8e0004 */
[----:B------:R-:W-:Y:S02]  /*0900*/  @P1 IMAD.IADD R17, R17, 0x1, R15 ;  /* 0x0000000111111824 */ /* 0x000fe400078e020f */
[----:B-1----:R-:W-:-:S04]  /*0910*/  @!P1 IMAD.WIDE.U32 R10, R4, R13, R10 ;  /* 0x0000000d040a9225 */ /* 0x002fc800078e000a */
[----:B------:R-:W-:Y:S02]  /*0920*/  @!P1 IMAD.MOV.U32 R16, RZ, RZ, R10 ;  /* 0x000000ffff109224 */ /* 0x000fe400078e000a */
[----:B------:R-:W-:Y:S01]  /*0930*/  @!P1 IMAD.MOV.U32 R17, RZ, RZ, R11 ;  /* 0x000000ffff119224 */ /* 0x000fe200078e000b */
[----:B------:R-:W-:Y:S06]  /*0940*/  @!P2 BRA `(.L_x_5) ;  /* 0x00000000000ca947 */ /* 0x000fec0003800000 */
[----:B------:R-:W-:Y:S01]  /*0950*/  UCGABAR_WAIT ;  /* 0x0000000000007dc7 */ /* 0x000fe20008000000 */
[----:B------:R-:W-:Y:S01]  /*0960*/  CCTL.IVALL ;  /* 0x00000000ff00798f */ /* 0x000fe20002000000 */
[----:B------:R-:W-:Y:S05]  /*0970*/  BRA `(.L_x_6) ;  /* 0x0000000000047947 */ /* 0x000fea0003800000 */
.L_x_5:
[----:B------:R-:W-:Y:S06]  /*0980*/  BAR.SYNC.DEFER_BLOCKING 0x0 ;  /* 0x0000000000007b1d */ /* 0x000fec0000010000 */
.L_x_6:
[----:B------:R-:W-:Y:S05]  /*0990*/  @!P3 BRA `(.L_x_7) ;  /* 0x000000600088b947 */ /* 0x000fea0003800000 */
[----:B------:R-:W-:-:S13]  /*09a0*/  ISETP.GT.U32.AND P0, PT, R8, 0x1, PT ;  /* 0x000000010800780c */ /* 0x000fda0003f04070 */
[----:B------:R-:W-:Y:S05]  /*09b0*/  @P0 EXIT ;  /* 0x000000000000094d */ /* 0x000fea0003800000 */
[----:B------:R-:W-:Y:S01]  /*09c0*/  ULDC.64 UR4, c[0x0][0x650] ;  /* 0x0001940000047ab9 */ /* 0x000fe20000000a00 */
[----:B------:R-:W-:Y:S01]  /*09d0*/  PRMT R3, RZ, 0x7610, R3 ;  /* 0x00007610ff037816 */ /* 0x000fe20000000003 */
[----:B------:R-:W-:Y:S01]  /*09e0*/  IMAD.MOV.U32 R103, RZ, RZ, -0x1 ;  /* 0xffffffffff677424 */ /* 0x000fe200078e00ff */
[----:B------:R-:W-:Y:S01]  /*09f0*/  ISETP.GE.U32.AND P0, PT, R16, UR4, PT ;  /* 0x0000000410007c0c */ /* 0x000fe2000bf06070 */
[----:B------:R-:W-:Y:S02]  /*0a00*/  IMAD.MOV.U32 R100, RZ, RZ, -0x1 ;  /* 0xffffffffff647424 */ /* 0x000fe400078e00ff */
[----:B------:R-:W-:Y:S01]  /*0a10*/  IMAD.MOV.U32 R101, RZ, RZ, -0x1 ;  /* 0xffffffffff657424 */ /* 0x000fe200078e00ff */
[----:B------:R-:W-:-:S13]  /*0a20*/  ISETP.GE.U32.AND.EX P0, PT, R17, UR5, PT, P0 ;  /* 0x0000000511007c0c */ /* 0x000fda000bf06100 */
[----:B------:R-:W-:Y:S05]  /*0a30*/  @P0 BRA `(.L_x_8) ;  /* 0x0000000400280947 */ /* 0x000fea0003800000 */
[----:B------:R-:W0:Y:S01]  /*0a40*/  LDC.64 R24, c[0x0][0x628] ;  /* 0x00018a00ff187b82 */ /* 0x000e220000000a00 */
[----:B------:R-:W-:Y:S02]  /*0a50*/  IMAD.MOV.U32 R10, RZ, RZ, R16 ;  /* 0x000000ffff0a7224 */ /* 0x000fe400078e0010 */
[----:B------:R-:W-:-:S05]  /*0a60*/  IMAD.MOV.U32 R11, RZ, RZ, R17 ;  /* 0x000000ffff0b7224 */ /* 0x000fca00078e0011 */
[----:B------:R-:W1:Y:S08]  /*0a70*/  LDC R8, c[0x0][0x630] ;  /* 0x00018c00ff087b82 */ /* 0x000e700000000800 */
[----:B------:R-:W2:Y:S01]  /*0a80*/  LDC.64 R26, c[0x0][0x620] ;  /* 0x00018800ff1a7b82 */ /* 0x000ea20000000a00 */
[----:B0-----:R-:W-:-:S04]  /*0a90*/  ISETP.NE.U32.AND P0, PT, R24, RZ, PT ;  /* 0x000000ff1800720c */ /* 0x001fc80003f05070 */
[----:B------:R-:W-:-:S13]  /*0aa0*/  ISETP.NE.AND.EX P0, PT, R25, RZ, PT, P0 ;  /* 0x000000ff1900720c */ /* 0x000fda0003f05300 */
[----:B-12---:R-:W-:Y:S05]  /*0ab0*/  @!P0 BRA `(.L_x_9) ;  /* 0x0000000000288947 */ /* 0x006fea0003800000 */
[----:B------:R-:W0:Y:S02]  /*0ac0*/  LDC R3, c[0x0][0x634] ;  /* 0x00018d00ff037b82 */ /* 0x000e240000000800 */
[----:B0-----:R-:W-:-:S05]  /*0ad0*/  IADD3 R3, P0, R16, R3, RZ ;  /* 0x0000000310037210 */ /* 0x001fca0007f1e0ff */
[----:B------:R-:W-:-:S04]  /*0ae0*/  IMAD.X R21, RZ, RZ, R17, P0 ;  /* 0x000000ffff157224 */ /* 0x000fc800000e0611 */
[----:B------:R-:W-:-:S04]  /*0af0*/  IMAD.WIDE.U32 R10, R21, R24, RZ ;  /* 0x00000018150a7225 */ /* 0x000fc800078e00ff */
[----:B------:R-:W-:-:S04]  /*0b00*/  IMAD.WIDE.U32 R12, P0, R3, R25, R10 ;  /* 0x00000019030c7225 */ /* 0x000fc8000780000a */
[----:B------:R-:W-:-:S04]  /*0b10*/  IMAD.WIDE.U32 R10, R3, R24, RZ ;  /* 0x00000018030a7225 */ /* 0x000fc800078e00ff */
[----:B------:R-:W-:Y:S01]  /*0b20*/  IMAD.X R15, RZ, RZ, RZ, P0 ;  /* 0x000000ffff0f7224 */ /* 0x000fe200000e06ff */
[----:B------:R-:W-:Y:S01]  /*0b30*/  IADD3 RZ, P0, R11, R12, RZ ;  /* 0x0000000c0bff7210 */ /* 0x000fe20007f1e0ff */
[----:B------:R-:W-:-:S04]  /*0b40*/  IMAD.MOV.U32 R14, RZ, RZ, R13 ;  /* 0x000000ffff0e7224 */ /* 0x000fc800078e000d */
[----:B------:R-:W-:-:S08]  /*0b50*/  IMAD.WIDE.U32.X R10, R21, R25, R14, P0 ;  /* 0x00000019150a7225 */ /* 0x000fd000000e040e */
.L_x_9:
[----:B------:R-:W0:Y:S01]  /*0b60*/  LDC.64 R30, c[0x0][0x640] ;  /* 0x00019000ff1e7b82 */ /* 0x000e220000000a00 */
[-CC-:B------:R-:W-:Y:S01]  /*0b70*/  SHF.R.U64 R101, R10, R8.reuse, R11.reuse ;  /* 0x000000080a657219 */ /* 0x180fe2000000120b */
[----:B------:R-:W-:Y:S01]  /*0b80*/  IMAD R29, R9, R23, R4 ;  /* 0x00000017091d7224 */ /* 0x000fe200078e0204 */
[----:B------:R-:W-:Y:S01]  /*0b90*/  SHF.R.U32.HI R3, RZ, R8, R11 ;  /* 0x00000008ff037219 */ /* 0x000fe2000001160b */
[----:B------:R-:W-:Y:S01]  /*0ba0*/  IMAD.MOV.U32 R23, RZ, RZ, 0x1 ;  /* 0x00000001ff177424 */ /* 0x000fe200078e00ff */
[----:B------:R-:W-:-:S03]  /*0bb0*/  IADD3 R5, P0, RZ, -R101, RZ ;  /* 0x80000065ff057210 */ /* 0x000fc60007f1e0ff */
[----:B------:R-:W1:Y:S02]  /*0bc0*/  LDC R12, c[0x0][0x618] ;  /* 0x00018600ff0c7b82 */ /* 0x000e640000000800 */
[----:B------:R-:W-:Y:S02]  /*0bd0*/  IMAD.X R3, RZ, RZ, ~R3, P0 ;  /* 0x000000ffff037224 */ /* 0x000fe400000e0e03 */
[----:B------:R-:W-:-:S04]  /*0be0*/  IMAD.WIDE.U32 R10, R5, R26, R16 ;  /* 0x0000001a050a7225 */ /* 0x000fc800078e0010 */
[----:B------:R-:W2:Y:S01]  /*0bf0*/  LDC R20, c[0x0][0x608] ;  /* 0x00018200ff147b82 */ /* 0x000ea20000000800 */
[----:B------:R-:W-:Y:S02]  /*0c00*/  IMAD R8, R3, R26, RZ ;  /* 0x0000001a03087224 */ /* 0x000fe400078e02ff */
[----:B------:R-:W-:Y:S02]  /*0c10*/  IMAD.MOV.U32 R3, RZ, RZ, -0x1 ;  /* 0xffffffffff037424 */ /* 0x000fe400078e00ff */
[----:B------:R-:W-:-:S03]  /*0c20*/  IMAD R5, R5, R27, R8 ;  /* 0x0000001b05057224 */ /* 0x000fc600078e0208 */
[----:B------:R-:W3:Y:S01]  /*0c30*/  LDC R28, c[0x0][0x658] ;  /* 0x00019600ff1c7b82 */ /* 0x000ee20000000800 */
[----:B------:R-:W-:Y:S01]  /*0c40*/  IMAD.IADD R5, R11, 0x1, R5 ;  /* 0x000000010b057824 */ /* 0x000fe200078e0205 */
[----:B0-----:R-:W-:-:S04]  /*0c50*/  ISETP.NE.U32.AND P0, PT, R30, RZ, PT ;  /* 0x000000ff1e00720c */ /* 0x001fc80003f05070 */
[----:B------:R-:W-:Y:S02]  /*0c60*/  ISETP.NE.AND.EX P0, PT, R31, RZ, PT, P0 ;  /* 0x000000ff1f00720c */ /* 0x000fe40003f05300 */
[----:B------:R-:W0:Y:S01]  /*0c70*/  LDC R24, c[0x0][0x600] ;  /* 0x00018000ff187b82 */ /* 0x000e220000000800 */
[-CC-:B-1----:R-:W-:Y:S02]  /*0c80*/  SHF.R.U64 R14, R10, R12.reuse, R5.reuse ;  /* 0x0000000c0a0e7219 */ /* 0x182fe40000001205 */
[----:B------:R-:W-:-:S05]  /*0c90*/  SHF.R.U32.HI R5, RZ, R12, R5 ;  /* 0x0000000cff057219 */ /* 0x000fca0000011605 */
[----:B------:R-:W1:Y:S01]  /*0ca0*/  LDC R15, c[0x0][0x648] ;  /* 0x00019200ff0f7b82 */ /* 0x000e620000000800 */
[-CC-:B--2---:R-:W-:Y:S02]  /*0cb0*/  SHF.R.U64 R27, R14, R20.reuse, R5.reuse ;  /* 0x000000140e1b7219 */ /* 0x184fe40000001205 */
[----:B------:R-:W-:-:S05]  /*0cc0*/  SHF.R.U32.HI R5, RZ, R20, R5 ;  /* 0x00000014ff057219 */ /* 0x000fca0000011605 */
[----:B------:R-:W2:Y:S01]  /*0cd0*/  LDC R21, c[0x0][0x638] ;  /* 0x00018e00ff157b82 */ /* 0x000ea20000000800 */
[-CC-:B---3--:R-:W-:Y:S02]  /*0ce0*/  SHF.R.U64 R20, R27, R28.reuse, R5.reuse ;  /* 0x0000001c1b147219 */ /* 0x188fe40000001205 */
[-C--:B------:R-:W-:Y:S02]  /*0cf0*/  SHF.L.U32 R3, R3, R28.reuse, RZ ;  /* 0x0000001c03037219 */ /* 0x080fe400000006ff */
[----:B------:R-:W-:Y:S01]  /*0d00*/  SHF.R.U32.HI R5, RZ, R28, R5 ;  /* 0x0000001cff057219 */ /* 0x000fe20000011605 */
[----:B------:R-:W-:Y:S01]  /*0d10*/  IMAD.MOV.U32 R4, RZ, RZ, R20 ;  /* 0x000000ffff047224 */ /* 0x000fe200078e0014 */
[----:B------:R-:W-:Y:S01]  /*0d20*/  LOP3.LUT R12, RZ, R3, RZ, 0x33, !PT ;  /* 0x00000003ff0c7212 */ /* 0x000fe200078e33ff */
[----:B------:R-:W3:Y:S01]  /*0d30*/  LDC R25, c[0x0][0x610] ;  /* 0x00018400ff197b82 */ /* 0x000ee20000000800 */
[----:B------:R-:W-:Y:S05]  /*0d40*/  @!P0 BRA `(.L_x_10) ;  /* 0x0000000000288947 */ /* 0x000fea0003800000 */
[----:B------:R-:W4:Y:S02]  /*0d50*/  LDC R3, c[0x0][0x64c] ;  /* 0x00019300ff037b82 */ /* 0x000f240000000800 */
[----:B----4-:R-:W-:-:S05]  /*0d60*/  IADD3 R3, P0, R20, R3, RZ ;  /* 0x0000000314037210 */ /* 0x010fca0007f1e0ff */
        /* <DEDUP_REMOVED lines=8> */
.L_x_10:
[----:B-1----:R-:W-:Y:S01]  /*0df0*/  SHF.R.U64 R4, R4, R15, R5 ;  /* 0x0000000f04047219 */ /* 0x002fe20000001205 */
[----:B0-----:R-:W-:Y:S01]  /*0e00*/  VIADD R5, R24, 0xffffffff ;  /* 0xffffffff18057836 */ /* 0x001fe20000000000 */
[----:B------:R-:W-:Y:S02]  /*0e10*/  SHF.L.U32 R3, R23, R28, RZ ;  /* 0x0000001c17037219 */ /* 0x000fe400000006ff */
[----:B------:R-:W-:Y:S01]  /*0e20*/  LOP3.LUT R12, R27, R12, RZ, 0xc0, !PT ;  /* 0x0000000c1b0c7212 */ /* 0x000fe200078ec0ff */
[----:B------:R-:W-:Y:S01]  /*0e30*/  IMAD.MOV R8, RZ, RZ, -R4 ;  /* 0x000000ffff087224 */ /* 0x000fe200078e0a04 */
[----:B------:R-:W-:Y:S02]  /*0e40*/  SEL R6, R6, R29, !P1 ;  /* 0x0000001d06067207 */ /* 0x000fe40004800000 */
[----:B------:R-:W-:Y:S01]  /*0e50*/  LOP3.LUT R5, R14, R5, RZ, 0xc0, !PT ;  /* 0x000000050e057212 */ /* 0x000fe200078ec0ff */
[----:B------:R-:W-:Y:S02]  /*0e60*/  IMAD R9, R3, R4, R12 ;  /* 0x0000000403097224 */ /* 0x000fe400078e020c */
[----:B--2---:R-:W-:-:S02]  /*0e70*/  IMAD R3, R8, R21, R20 ;  /* 0x0000001508037224 */ /* 0x004fc400078e0214 */
[----:B---3--:R-:W-:Y:S02]  /*0e80*/  IMAD R6, R9, R25, R6 ;  /* 0x0000001909067224 */ /* 0x008fe400078e0206 */
[----:B------:R-:W-:Y:S02]  /*0e90*/  IMAD R103, R3, R24, R5 ;  /* 0x0000001803677224 */ /* 0x000fe400078e0205 */
[----:B------:R-:W-:-:S03]  /*0ea0*/  IMAD.MOV.U32 R4, RZ, RZ, 0x1 ;  /* 0x00000001ff047424 */ /* 0x000fc600078e00ff */
[----:B------:R-:W-:Y:S02]  /*0eb0*/  SEL R100, R103, R6, !P1 ;  /* 0x0000000667647207 */ /* 0x000fe40004800000 */
[----:B------:R-:W-:Y:S02]  /*0ec0*/  PRMT R3, R4, 0x7610, R3 ;  /* 0x0000761004037816 */ /* 0x000fe40000000003 */
[----:B------:R-:W-:-:S07]  /*0ed0*/  SEL R103, R6, R103, !P1 ;  /* 0x0000006706677207 */ /* 0x000fce0004800000 */
.L_x_8:
[----:B------:R-:W-:-:S08]  /*0ee0*/  NOP ;  /* 0x0000000000007918 */ /* 0x000fd00000000000 */
[----:B------:R-:W0:Y:S02]  /*0ef0*/  USETMAXREG.TRY_ALLOC.CTAPOOL UP0, 0xe8 ;  /* 0x000000e8000079c8 */ /* 0x000e240008000600 */
[----:B0-----:R-:W-:-:S13]  /*0f00*/  PLOP3.LUT P0, PT, PT, PT, UP0, 0x80, 0x0 ;  /* 0x000000000000781c */ /* 0x001fda0003f0f008 */
[----:B------:R-:W-:Y:S05]  /*0f10*/  @!P0 BRA `(.L_x_8) ;  /* 0xfffffffc00f08947 */ /* 0x000fea000383ffff */
[----:B------:R-:W-:Y:S01]  /*0f20*/  ULDC.64 UR4, c[0x0][0x598] ;  /* 0x0001660000047ab9 */ /* 0x000fe20000000a00 */
[----:B------:R-:W-:Y:S01]  /*0f30*/  ULDC.64 UR36, c[0x0][0x208] ;  /* 0x0000820000247ab9 */ /* 0x000fe20000000a00 */
[----:B------:R-:W-:-:S04]  /*0f40*/  ISETP.NE.U32.AND P0, PT, RZ, UR4, PT ;  /* 0x00000004ff007c0c */ /* 0x000fc8000bf05070 */
[----:B------:R-:W-:-:S13]  /*0f50*/  ISETP.NE.AND.EX P0, PT, RZ, UR5, PT, P0 ;  /* 0x00000005ff007c0c */ /* 0x000fda000bf05300 */
[----:B------:R-:W-:Y:S05]  /*0f60*/  @!P0 BRA `(.L_x_11) ;  /* 0x00000000001c8947 */ /* 0x000fea0003800000 */
[----:B------:R-:W0:Y:S02]  /*0f70*/  LDC.64 R4, c[0x0][0x598] ;  /* 0x00016600ff047b82 */ /* 0x000e240000000a00 */
[----:B0-----:R-:W2:Y:S02]  /*0f80*/  LDG.E.64 R4, desc[UR36][R4.64] ;  /* 0x0000002404047981 */ /* 0x001ea4000c1e1b00 */
[----:B--2---:R-:W-:-:S04]  /*0f90*/  ISETP.NE.U32.AND P0, PT, R4, RZ, PT ;  /* 0x000000ff0400720c */ /* 0x004fc80003f05070 */
[----:B------:R-:W-:-:S13]  /*0fa0*/  ISETP.NE.AND.EX P0, PT, R5, RZ, PT, P0 ;  /* 0x000000ff0500720c */ /* 0x000fda0003f05300 */
[----:B------:R-:W-:Y:S05]  /*0fb0*/  @!P0 BRA `(.L_x_11) ;  /* 0x0000000000088947 */ /* 0x000fea0003800000 */
[----:B------:R0:W5:Y:S01]  /*0fc0*/  LD.E R23, desc[UR36][R4.64] ;  /* 0x0000002404177980 */ /* 0x000162000c101900 */
[----:B------:R-:W-:Y:S05]  /*0fd0*/  BRA `(.L_x_12) ;  /* 0x0000000000247947 */ /* 0x000fea0003800000 */
.L_x_11:
[----:B------:R-:W-:Y:S02]  /*0fe0*/  ULDC.64 UR4, c[0x0][0x588] ;  /* 0x0001620000047ab9 */ /* 0x000fe40000000a00 */
[----:B------:R-:W-:-:S04]  /*0ff0*/  ISETP.NE.U32.AND P0, PT, RZ, UR4, PT ;  /* 0x00000004ff007c0c */ /* 0x000fc8000bf05070 */
[----:B------:R-:W-:-:S13]  /*1000*/  ISETP.NE.AND.EX P0, PT, RZ, UR5, PT, P0 ;  /* 0x00000005ff007c0c */ /* 0x000fda000bf05300 */
[----:B------:R-:W-:Y:S05]  /*1010*/  @!P0 BRA `(.L_x_13) ;  /* 0x00000000000c8947 */ /* 0x000fea0003800000 */
[----:B------:R-:W0:Y:S02]  /*1020*/  LDC.64 R4, c[0x0][0x588] ;  /* 0x00016200ff047b82 */ /* 0x000e240000000a00 */
[----:B0-----:R1:W5:Y:S01]  /*1030*/  LDG.E R23, desc[UR36][R4.64] ;  /* 0x0000002404177981 */ /* 0x001362000c1e1900 */
[----:B------:R-:W-:Y:S05]  /*1040*/  BRA `(.L_x_12) ;  /* 0x0000000000087947 */ /* 0x000fea0003800000 */
.L_x_13:
[----:B------:R-:W-:Y:S02]  /*1050*/  ULDC UR4, c[0x0][0x580] ;  /* 0x0001600000047ab9 */ /* 0x000fe40000000800 */
[----:B------:R-:W-:-:S07]  /*1060*/  IMAD.U32 R23, RZ, RZ, UR4 ;  /* 0x00000004ff177e24 */ /* 0x000fce000f8e00ff */
.L_x_12:
[----:B------:R-:W-:Y:S02]  /*1070*/  ULDC.64 UR4, c[0x0][0x5a0] ;  /* 0x0001680000047ab9 */ /* 0x000fe40000000a00 */
[----:B------:R-:W-:-:S04]  /*1080*/  ISETP.NE.U32.AND P0, PT, RZ, UR4, PT ;  /* 0x00000004ff007c0c */ /* 0x000fc8000bf05070 */
[----:B------:R-:W-:-:S13]  /*1090*/  ISETP.NE.AND.EX P0, PT, RZ, UR5, PT, P0 ;  /* 0x00000005ff007c0c */ /* 0x000fda000bf05300 */
[----:B------:R-:W-:Y:S05]  /*10a0*/  @!P0 BRA `(.L_x_14) ;  /* 0x00000000001c8947 */ /* 0x000fea0003800000 */
[----:B01----:R-:W0:Y:S02]  /*10b0*/  LDC.64 R4, c[0x0][0x5a0] ;  /* 0x00016800ff047b82 */ /* 0x003e240000000a00 */
[----:B0-----:R-:W2:Y:S02]  /*10c0*/  LDG.E.64 R4, desc[UR36][R4.64] ;  /* 0x0000002404047981 */ /* 0x001ea4000c1e1b00 */
[----:B--2---:R-:W-:-:S04]  /*10d0*/  ISETP.NE.U32.AND P0, PT, R4, RZ, PT ;  /* 0x000000ff0400720c */ /* 0x004fc80003f05070 */
[----:B------:R-:W-:-:S13]  /*10e0*/  ISETP.NE.AND.EX P0, PT, R5, RZ, PT, P0 ;  /* 0x000000ff0500720c */ /* 0x000fda0003f05300 */
[----:B------:R-:W-:Y:S05]  /*10f0*/  @!P0 BRA `(.L_x_14) ;  /* 0x0000000000088947 */ /* 0x000fea0003800000 */
[----:B------:R0:W5:Y:S01]  /*1100*/  LD.E R90, desc[UR36][R4.64] ;  /* 0x00000024045a7980 */ /* 0x000162000c101900 */
[----:B------:R-:W-:Y:S05]  /*1110*/  BRA `(.L_x_15) ;  /* 0x0000000000247947 */ /* 0x000fea0003800000 */
.L_x_14:
[----:B------:R-:W-:Y:S02]  /*1120*/  ULDC.64 UR4, c[0x0][0x590] ;  /* 0x0001640000047ab9 */ /* 0x000fe40000000a00 */
[----:B------:R-:W-:-:S04]  /*1130*/  ISETP.NE.U32.AND P0, PT, RZ, UR4, PT ;  /* 0x00000004ff007c0c */ /* 0x000fc8000bf05070 */
[----:B------:R-:W-:-:S13]  /*1140*/  ISETP.NE.AND.EX P0, PT, RZ, UR5, PT, P0 ;  /* 0x00000005ff007c0c */ /* 0x000fda000bf05300 */
[----:B------:R-:W-:Y:S05]  /*1150*/  @!P0 BRA `(.L_x_16) ;  /* 0x00000000000c8947 */ /* 0x000fea0003800000 */
[----:B------:R-:W2:Y:S02]  /*1160*/  LDC.64 R90, c[0x0][0x590] ;  /* 0x00016400ff5a7b82 */ /* 0x000ea40000000a00 */
[----:B--2---:R2:W5:Y:S01]  /*1170*/  LDG.E R90, desc[UR36][R90.64] ;  /* 0x000000245a5a7981 */ /* 0x004562000c1e1900 */
[----:B------:R-:W-:Y:S05]  /*1180*/  BRA `(.L_x_15) ;  /* 0x0000000000087947 */ /* 0x000fea0003800000 */
.L_x_16:
[----:B------:R-:W-:Y:S02]  /*1190*/  ULDC UR4, c[0x0][0x584] ;  /* 0x0001610000047ab9 */ /* 0x000fe40000000800 */
[----:B------:R-:W-:-:S07]  /*11a0*/  IMAD.U32 R90, RZ, RZ, UR4 ;  /* 0x00000004ff5a7e24 */ /* 0x000fce000f8e00ff */
.L_x_15:
[----:B------:R-:W-:-:S13]  /*11b0*/  LOP3.LUT P0, RZ, R3, 0xff, RZ, 0xc0, !PT ;  /* 0x000000ff03ff7812 */ /* 0x000fda000780c0ff */
[----:B------:R-:W-:Y:S05]  /*11c0*/  @!P0 EXIT ;  /* 0x000000000000894d */ /* 0x000fea0003800000 */
[----:B------:R-:W3:Y:S01]  /*11d0*/  LDC R93, c[0x0][0x658] ;  /* 0x00019600ff5d7b82 */ /* 0x000ee20000000800 */
[----:B------:R-:W-:Y:S01]  /*11e0*/  LOP3.LUT R7, R7, 0x1, RZ, 0xc0, !PT ;  /* 0x0000000107077812 */ /* 0x000fe200078ec0ff */
[----:B------:R-:W-:Y:S01]  /*11f0*/  ULDC.64 UR6, c[0x0][0x288] ;  /* 0x0000a20000067ab9 */ /* 0x000fe20000000a00 */
[----:B------:R-:W-:Y:S01]  /*1200*/  SHF.R.U32.HI R3, RZ, 0x2, R95 ;  /* 0x00000002ff037819 */ /* 0x000fe2000001165f */
[----:B------:R-:W-:Y:S01]  /*1210*/  UIADD3 UR4, UR7, 0x7f, URZ ;  /* 0x0000007f07047890 */ /* 0x000fe2000fffe03f */
[----:B------:R-:W-:Y:S01]  /*1220*/  SHF.R.U32.HI R0, RZ, 0x1, R0 ;  /* 0x00000001ff007819 */ /* 0x000fe20000011600 */
[----:B------:R-:W-:Y:S01]  /*1230*/  IMAD.SHL.U32 R88, R7, 0x40, RZ ;  /* 0x0000004007587824 */ /* 0x000fe200078e00ff */
[----:B------:R-:W-:Y:S01]  /*1240*/  LOP3.LUT R3, R3, 0x7, RZ, 0xc0, !PT ;  /* 0x0000000703037812 */ /* 0x000fe200078ec0ff */
[----:B------:R-:W4:Y:S01]  /*1250*/  LDC.64 R8, c[0x0][0x5c8] ;  /* 0x00017200ff087b82 */ /* 0x000f220000000a00 */
[----:B------:R-:W-:Y:S01]  /*1260*/  USHF.R.S32.HI UR5, URZ, 0x1f, UR4 ;  /* 0x0000001f3f057899 */ /* 0x000fe20008011404 */
[----:B------:R-:W-:Y:S01]  /*1270*/  LOP3.LUT R0, R0, 0x30, RZ, 0xc0, !PT ;  /* 0x0000003000007812 */ /* 0x000fe200078ec0ff */
[----:B------:R-:W-:Y:S01]  /*1280*/  IMAD.MOV.U32 R6, RZ, RZ, 0x1 ;  /* 0x00000001ff067424 */ /* 0x000fe200078e00ff */
[--C-:B------:R-:W-:Y:S01]  /*1290*/  LOP3.LUT R88, R88, 0x40, R3.reuse, 0xe2, !PT ;  /* 0x0000004058587812 */ /* 0x100fe200078ee203 */
[----:B------:R-:W-:Y:S01]  /*12a0*/  ULEA.HI UR5, UR5, UR4, URZ, 0x7 ;  /* 0x0000000405057291 */ /* 0x000fe2000f8f383f */
[-C--:B01----:R-:W-:Y:S01]  /*12b0*/  IADD3 R4, RZ, -R0.reuse, -R3 ;  /* 0x80000000ff047210 */ /* 0x083fe20007ffe803 */
[----:B------:R-:W-:Y:S01]  /*12c0*/  IMAD.U32 R5, RZ, RZ, UR6 ;  /* 0x00000006ff057e24 */ /* 0x000fe2000f8e00ff */
[----:B------:R-:W0:Y:S01]  /*12d0*/  LDC R97, c[0x0][0x600] ;  /* 0x00018000ff617b82 */ /* 0x000e220000000800 */
[----:B------:R-:W-:Y:S01]  /*12e0*/  LOP3.LUT R88, R88, R0, RZ, 0xfc, !PT ;  /* 0x0000000058587212 */ /* 0x000fe200078efcff */
[----:B------:R-:W-:Y:S01]  /*12f0*/  IMAD.MOV.U32 R0, RZ, RZ, -0x1 ;  /* 0xffffffffff007424 */ /* 0x000fe200078e00ff */
[----:B------:R-:W-:Y:S01]  /*1300*/  USHF.R.S32.HI UR43, URZ, 0x7, UR5 ;  /* 0x000000073f2b7899 */ /* 0x000fe20008011405 */
[----:B------:R-:W-:Y:S01]  /*1310*/  LOP3.LUT R94, R95, 0x3, RZ, 0xc0, !PT ;  /* 0x000000035f5e7812 */ /* 0x000fe200078ec0ff */
[----:B------:R-:W-:Y:S01]  /*1320*/  IMAD R4, R7, -0x40, R4 ;  /* 0xffffffc007047824 */ /* 0x000fe200078e0204 */
[C---:B------:R-:W-:Y:S01]  /*1330*/  LOP3.LUT R96, R95.reuse, 0x80, RZ, 0xc0, !PT ;  /* 0x000000805f607812 */ /* 0x040fe200078ec0ff */
[----:B------:R-:W-:Y:S01]  /*1340*/  UISETP.LT.AND UP0, UPT, UR43, 0x1, UPT ;  /* 0x000000012b00788c */ /* 0x000fe2000bf01270 */
[-C--:B---3--:R-:W-:Y:S01]  /*1350*/  SHF.L.U32 R0, R0, R93.reuse, RZ ;  /* 0x0000005d00007219 */ /* 0x088fe200000006ff */
[----:B------:R-:W-:Y:S01]  /*1360*/  ULDC UR4, c[0x0][0x284] ;  /* 0x0000a10000047ab9 */ /* 0x000fe20000000800 */
[----:B------:R-:W-:Y:S01]  /*1370*/  IMAD R94, R94, -0x2, R5 ;  /* 0xfffffffe5e5e7824 */ /* 0x000fe200078e0205 */
[----:B------:R-:W-:Y:S01]  /*1380*/  USEL UR44, UR43, 0x1, UP0 ;  /* 0x000000012b2c7887 */ /* 0x000fe20008000000 */
[----:B------:R-:W-:Y:S01]  /*1390*/  SHF.L.U32 R93, R6, R93, RZ ;  /* 0x0000005d065d7219 */ /* 0x000fe200000006ff */
[----:B------:R-:W-:Y:S01]  /*13a0*/  IMAD.SHL.U32 R95, R95, 0x2, RZ ;  /* 0x000000025f5f7824 */ /* 0x000fe200078e00ff */
[----:B------:R-:W-:Y:S01]  /*13b0*/  LOP3.LUT R102, R18, 0x1, RZ, 0xfc, !PT ;  /* 0x0000000112667812 */ /* 0x000fe200078efcff */
[----:B------:R-:W-:Y:S01]  /*13c0*/  VIADD R99, R4, UR4 ;  /* 0x0000000404637c36 */ /* 0x000fe20008000000 */
[C---:B----4-:R-:W-:Y:S01]  /*13d0*/  SHF.L.U64.HI R92, R8.reuse, 0x3, R9 ;  /* 0x00000003085c7819 */ /* 0x050fe20000010209 */
[----:B--2---:R-:W-:Y:S01]  /*13e0*/  IMAD.SHL.U32 R91, R8, 0x8, RZ ;  /* 0x00000008085b7824 */ /* 0x004fe200078e00ff */
[----:B------:R-:W-:Y:S01]  /*13f0*/  SHF.R.U32.HI R96, RZ, 0x7, R96 ;  /* 0x00000007ff607819 */ /* 0x000fe20000011660 */
[----:B------:R-:W-:Y:S01]  /*1400*/  IMAD.MOV.U32 R89, RZ, RZ, RZ ;  /* 0x000000ffff597224 */ /* 0x000fe200078e00ff */
[----:B------:R-:W-:Y:S01]  /*1410*/  LOP3.LUT R98, RZ, R0, RZ, 0x33, !PT ;  /* 0x00000000ff627212 */ /* 0x000fe200078e33ff */
[----:B------:R-:W-:Y:S01]  /*1420*/  UIADD3 UR44, UR43, -UR44, URZ ;  /* 0x8000002c2b2c7290 */ /* 0x000fe2000fffe03f */
[----:B------:R-:W-:Y:S01]  /*1430*/  UMOV UR40, URZ ;  /* 0x0000003f00287c82 */ /* 0x000fe20008000000 */
[----:B0-----:R-:W-:Y:S01]  /*1440*/  VIADD R97, R97, 0xffffffff ;  /* 0xffffffff61617836 */ /* 0x001fe20000000000 */
[----:B------:R-:W-:-:S09]  /*1450*/  UMOV UR42, URZ ;  /* 0x0000003f002a7c82 */ /* 0x000fd20008000000 */
.L_x_162:
[----:B0-----:R-:W0:Y:S01]  /*1460*/  SHFL.IDX PT, R0, R96, RZ, 0x1f ;  /* 0x00001fff60007589 */ /* 0x001e2200000e0000 */
[----:B-1----:R-:W1:Y:S01]  /*1470*/  S2UR UR7, SR_CgaCtaId ;  /* 0x00000000000779c3 */ /* 0x002e620000008800 */
[----:B------:R-:W-:Y:S01]  /*1480*/  UMOV UR6, 0x400 ;  /* 0x0000040000067882 */ /* 0x000fe20000000000 */
[----:B0-----:R-:W-:Y:S01]  /*1490*/  R2UR UR4, R0 ;  /* 0x00000000000472ca */ /* 0x001fe200000e0000 */
[----:B-1----:R-:W-:-:S12]  /*14a0*/  ULEA UR6, UR7, UR6, 0x18 ;  /* 0x0000000607067291 */ /* 0x002fd8000f8ec03f */
[----:B------:R-:W-:-:S04]  /*14b0*/  ULEA.HI UR5, UR4, UR4, URZ, 0x1 ;  /* 0x0000000404057291 */ /* 0x000fc8000f8f083f */
[----:B------:R-:W-:-:S04]  /*14c0*/  ULOP3.LUT UR5, UR5, 0x7fffe, URZ, 0xc0, !UPT ;  /* 0x0007fffe05057892 */ /* 0x000fc8000f8ec03f */
[----:B------:R-:W-:-:S03]  /*14d0*/  UIADD3 UR5, UR4, -UR5, URZ ;  /* 0x8000000504057290 */ /* 0x000fc6000fffe03f */
[----:B------:R-:W-:Y:S01]  /*14e0*/  ULDC UR4, c[0x0][0x28c] ;  /* 0x0000a30000047ab9 */ /* 0x000fe20000000800 */
[----:B------:R-:W-:Y:S01]  /*14f0*/  ULEA UR5, UR5, UR6, 0xd ;  /* 0x0000000605057291 */ /* 0x000fe2000f8e683f */
[----:B------:R-:W-:-:S03]  /*1500*/  ISETP.LT.AND P0, PT, RZ, UR4, PT ;  /* 0x00000004ff007c0c */ /* 0x000fc6000bf01270 */
[----:B------:R-:W-:-:S04]  /*1510*/  UIADD3 UR5, UR5, 0x100, URZ ;  /* 0x0000010005057890 */ /* 0x000fc8000fffe03f */
[----:B------:R-:W-:-:S04]  /*1520*/  USHF.R.U32.HI UR5, URZ, 0x4, UR5 ;  /* 0x000000043f057899 */ /* 0x000fc80008011605 */
[----:B------:R-:W-:-:S04]  /*1530*/  ULOP3.LUT UR5, UR5, 0x3fff, URZ, 0xc0, !UPT ;  /* 0x00003fff05057892 */ /* 0x000fc8000f8ec03f */
[----:B------:R-:W-:Y:S01]  /*1540*/  ULOP3.LUT UR45, UR5, 0x10000, URZ, 0xfc, !UPT ;  /* 0x00010000052d7892 */ /* 0x000fe2000f8efc3f */
[----:B--2345:R-:W-:Y:S11]  /*1550*/  @P0 BRA `(.L_x_17) ;  /* 0x0000000000400947 */ /* 0x03cff60003800000 */
[----:B------:R-:W-:Y:S01]  /*1560*/  MOV R0, 0x0 ;  /* 0x0000000000007802 */ /* 0x000fe20000000f00 */
[----:B------:R-:W-:Y:S01]  /*1570*/  ULDC.64 UR4, c[0x4][0x68] ;  /* 0x01001a0000047ab9 */ /* 0x000fe20000000a00 */
[----:B------:R-:W-:Y:S01]  /*1580*/  ULDC.64 UR6, c[0x4][0x8] ;  /* 0x0100020000067ab9 */ /* 0x000fe20000000a00 */
[----:B------:R-:W-:Y:S01]  /*1590*/  IMAD.U32 R4, RZ, RZ, UR4 ;  /* 0x00000004ff047e24 */ /* 0x000fe2000f8e00ff */
[----:B------:R0:W1:Y:S01]  /*15a0*/  LDC.64 R14, c[0x4][R0] ;  /* 0x01000000000e7b82 */ /* 0x0000620000000a00 */
[----:B------:R-:W-:Y:S01]  /*15b0*/  IMAD.U32 R5, RZ, RZ, UR5 ;  /* 0x00000005ff057e24 */ /* 0x000fe2000f8e00ff */
[----:B------:R-:W-:Y:S01]  /*15c0*/  ULDC.64 UR4, c[0x4][0x70] ;  /* 0x01001c0000047ab9 */ /* 0x000fe20000000a00 */
[----:B------:R-:W-:Y:S02]  /*15d0*/  IMAD.U32 R10, RZ, RZ, UR6 ;  /* 0x00000006ff0a7e24 */ /* 0x000fe4000f8e00ff */
[----:B------:R-:W-:Y:S02]  /*15e0*/  IMAD.U32 R6, RZ, RZ, UR4 ;  /* 0x00000004ff067e24 */ /* 0x000fe4000f8e00ff */
[----:B------:R-:W-:-:S02]  /*15f0*/  IMAD.U32 R7, RZ, RZ, UR5 ;  /* 0x00000005ff077e24 */ /* 0x000fc4000f8e00ff */
[----:B------:R-:W-:Y:S02]  /*1600*/  IMAD.U32 R11, RZ, RZ, UR7 ;  /* 0x00000007ff0b7e24 */ /* 0x000fe4000f8e00ff */
[----:B------:R-:W-:Y:S02]  /*1610*/  IMAD.MOV.U32 R8, RZ, RZ, 0x1e1 ;  /* 0x000001e1ff087424 */ /* 0x000fe400078e00ff */
[----:B------:R-:W-:Y:S02]  /*1620*/  IMAD.MOV.U32 R12, RZ, RZ, 0x1 ;  /* 0x00000001ff0c7424 */ /* 0x000fe400078e00ff */
[----:B0-----:R-:W-:-:S07]  /*1630*/  IMAD.MOV.U32 R13, RZ, RZ, RZ ;  /* 0x000000ffff0d7224 */ /* 0x001fce00078e00ff */
[----:B------:R-:W-:-:S07]  /*1640*/  LEPC R20, `(.L_x_17) ;  /* 0x000000001014794e */ /* 0x000fce0000000000 */
[----:B-1---5:R-:W-:Y:S05]  /*1650*/  CALL.ABS.NOINC R14 ;  /* 0x000000000e007343 */ /* 0x022fea0003c00000 */
.L_x_17:
[----:B------:R-:W-:-:S13]  /*1660*/  ISETP.NE.AND P0, PT, R102, 0x3, PT ;  /* 0x000000036600780c */ /* 0x000fda0003f05270 */
[----:B------:R-:W-:Y:S05]  /*1670*/  @!P0 BRA `(.L_x_18) ;  /* 0x0000000000048947 */ /* 0x000fea0003800000 */
[----:B------:R-:W-:Y:S01]  /*1680*/  BPT.TRAP 0x1 ;  /* 0x000000040000795c */ /* 0x000fe20000300000 */
.L_x_18:
[----:B------:R-:W0:Y:S01]  /*1690*/  S2UR UR5, SR_CgaCtaId ;  /* 0x00000000000579c3 */ /* 0x000e220000008800 */
[----:B------:R-:W-:Y:S01]  /*16a0*/  UMOV UR4, 0x400 ;  /* 0x0000040000047882 */ /* 0x000fe20000000000 */
[----:B------:R-:W-:Y:S02]  /*16b0*/  IMAD.U32 R0, RZ, RZ, UR40 ;  /* 0x00000028ff007e24 */ /* 0x000fe4000f8e00ff */
[----:B------:R-:W-:-:S03]  /*16c0*/  IMAD.U32 R3, RZ, RZ, UR42 ;  /* 0x0000002aff037e24 */ /* 0x000fc6000f8e00ff */
[----:B------:R-:W-:Y:S01]  /*16d0*/  SHF.L.U32 R0, R0, 0x1f, RZ ;  /* 0x0000001f00007819 */ /* 0x000fe200000006ff */
[----:B0-----:R-:W-:-:S06]  /*16e0*/  ULEA UR4, UR5, UR4, 0x18 ;  /* 0x0000000405047291 */ /* 0x001fcc000f8ec03f */
[----:B------:R-:W-:-:S04]  /*16f0*/  IMAD.U32 R6, RZ, RZ, UR4 ;  /* 0x00000004ff067e24 */ /* 0x000fc8000f8e00ff */
[----:B------:R-:W-:-:S04]  /*1700*/  IMAD R3, R3, 0x8, R6 ;  /* 0x0000000803037824 */ /* 0x000fc800078e0206 */
[----:B------:R0:W1:Y:S01]  /*1710*/  SYNCS.PHASECHK.TRANS64.TRYWAIT P1, [R3+URZ], R0 ;  /* 0x00000000030075a7 */ /* 0x000062000802017f */
[----:B------:R-:W-:Y:S05]  /*1720*/  @!P0 BRA `(.L_x_19) ;  /* 0x0000000000048947 */ /* 0x000fea0003800000 */
[----:B------:R-:W-:Y:S01]  /*1730*/  BPT.TRAP 0x1 ;  /* 0x000000040000795c */ /* 0x000fe20000300000 */
.L_x_19:
[----:B------:R-:W-:-:S05]  /*1740*/  IMAD.U32 R4, RZ, RZ, UR44 ;  /* 0x0000002cff047e24 */ /* 0x000fca000f8e00ff */
[----:B------:R-:W-:Y:S01]  /*1750*/  ISETP.GE.AND P2, PT, R4, 0x1, PT ;  /* 0x000000010400780c */ /* 0x000fe20003f46270 */
[----:B-1----:R-:W-:-:S12]  /*1760*/  @P1 BRA `(.L_x_20) ;  /* 0x0000000000081947 */ /* 0x002fd80003800000 */
[----:B------:R-:W1:Y:S02]  /*1770*/  SYNCS.PHASECHK.TRANS64.TRYWAIT P1, [R3+URZ], R0 ;  /* 0x00000000030075a7 */ /* 0x000e64000802017f */
[----:B-1----:R-:W-:Y:S05]  /*1780*/  @!P1 BRA `(.L_x_21) ;  /* 0x0000006800a09947 */ /* 0x002fea0003800000 */
.L_x_20:
[----:B------:R-:W-:Y:S05]  /*1790*/  WARPSYNC.ALL ;  /* 0x0000000000007948 */ /* 0x000fea0003800000 */
[----:B------:R-:W-:Y:S01]  /*17a0*/  R2UR UR4, R6 ;  /* 0x00000000060472ca */ /* 0x000fe200000e0000 */
[----:B------:R-:W-:Y:S01]  /*17b0*/  ULEA UR5, UR42, UR45, 0xb ;  /* 0x0000002d2a057291 */ /* 0x000fe2000f8e583f */
[----:B------:R-:W-:Y:S01]  /*17c0*/  WARPGROUP.ARRIVE ;  /* 0x00000000000079c5 */ /* 0x000fe20000000000 */
[----:B------:R-:W-:Y:S01]  /*17d0*/  UMOV UR9, 0x40000040 ;  /* 0x4000004000097882 */ /* 0x000fe20000000000 */
[----:B------:R-:W-:-:S04]  /*17e0*/  UMOV UR11, 0x40000040 ;  /* 0x40000040000b7882 */ /* 0x000fc80000000000 */
[----:B------:R-:W-:-:S05]  /*17f0*/  UMOV UR8, UR5 ;  /* 0x0000000500087c82 */ /* 0x000fca0008000000 */
[----:B------:R-:W-:-:S04]  /*1800*/  UIADD3 UR4, UR4, 0x18100, URZ ;  /* 0x0001810004047890 */ /* 0x000fc8000fffe03f */
[----:B------:R-:W-:-:S04]  /*1810*/  USHF.R.U32.HI UR4, URZ, 0x4, UR4 ;  /* 0x000000043f047899 */ /* 0x000fc80008011604 */
[----:B------:R-:W-:-:S04]  /*1820*/  ULOP3.LUT UR4, UR4, 0x3fff, URZ, 0xc0, !UPT ;  /* 0x00003fff04047892 */ /* 0x000fc8000f8ec03f */
[----:B------:R-:W-:-:S04]  /*1830*/  ULOP3.LUT UR4, UR4, 0x10000, URZ, 0xfc, !UPT ;  /* 0x0001000004047892 */ /* 0x000fc8000f8efc3f */
[----:B------:R-:W-:-:S07]  /*1840*/  ULEA UR6, UR42, UR4, 0xb ;  /* 0x000000042a067291 */ /* 0x000fce000f8e583f */
[----:B------:R-:W-:Y:S02]  /*1850*/  UMOV UR10, UR6 ;  /* 0x00000006000a7c82 */ /* 0x000fe40008000000 */
[----:B------:R-:W-:Y:S01]  /*1860*/  HGMMA.64x128x16.F32.BF16 R24, gdesc[UR8], RZ, !UPT, gsb0 ;  /* 0x01e00000081879f0 */ /* 0x000fe2000c0018ff */
[----:B------:R-:W-:Y:S02]  /*1870*/  UIADD3 UR8, UR5, 0x2, URZ ;  /* 0x0000000205087890 */ /* 0x000fe4000fffe03f */
[----:B------:R-:W-:Y:S01]  /*1880*/  UIADD3 UR10, UR6, 0x2, URZ ;  /* 0x00000002060a7890 */ /* 0x000fe2000fffe03f */
[----:B------:R-:W-:Y:S01]  /*1890*/  UMOV UR9, 0x40000040 ;  /* 0x4000004000097882 */ /* 0x000fe20000000000 */
[----:B------:R-:W-:Y:S01]  /*18a0*/  UMOV UR11, 0x40000040 ;  /* 0x40000040000b7882 */ /* 0x000fe20000000000 */
[----:B------:R-:W-:Y:S02]  /*18b0*/  WARPGROUP.DEPBAR.LE gsb0, 0x0 ;  /* 0x00008000000079c5 */ /* 0x000fe40000010000 */
[----:B------:R-:W-:-:S06]  /*18c0*/  WARPGROUP.ARRIVE ;  /* 0x00000000000079c5 */ /* 0x000fcc0000000000 */
[----:B------:R-:W-:Y:S01]  /*18d0*/  HGMMA.64x128x16.F32.BF16 R24, gdesc[UR8], R24, gsb0 ;  /* 0x01e00000081879f0 */ /* 0x000fe20008001818 */
        /* <DEDUP_REMOVED lines=41> */
[----:B------:R-:W-:Y:S03]  /*1b70*/  HGMMA.64x128x16.F32.BF16 R24, gdesc[UR8], R24, gsb0 ;  /* 0x01e00000081879f0 */ /* 0x000fe60008001818 */
[----:B------:R-:W-:Y:S02]  /*1b80*/  WARPGROUP.DEPBAR.LE gsb0, 0x0 ;  /* 0x00008000000079c5 */ /* 0x000fe40000010000 */
[----:B------:R-:W-:Y:S05]  /*1b90*/  @!P2 BRA `(.L_x_22) ;  /* 0x000000040098a947 */ /* 0x000fea0003800000 */
[----:B------:R-:W-:Y:S01]  /*1ba0*/  UIADD3 UR5, UR42, 0x1, URZ ;  /* 0x000000012a057890 */ /* 0x000fe2000fffe03f */
[----:B01----:R-:W-:Y:S02]  /*1bb0*/  IMAD.U32 R0, RZ, RZ, UR44 ;  /* 0x0000002cff007e24 */ /* 0x003fe4000f8e00ff */
[----:B------:R-:W-:Y:S01]  /*1bc0*/  IMAD.U32 R3, RZ, RZ, UR42 ;  /* 0x0000002aff037e24 */ /* 0x000fe2000f8e00ff */
[----:B------:R-:W-:-:S04]  /*1bd0*/  UISETP.NE.AND UP0, UPT, UR5, 0x3, UPT ;  /* 0x000000030500788c */ /* 0x000fc8000bf05270 */
[----:B------:R-:W-:Y:S02]  /*1be0*/  USEL UR6, URZ, 0x1, UP0 ;  /* 0x000000013f067887 */ /* 0x000fe40008000000 */
[----:B------:R-:W-:Y:S02]  /*1bf0*/  USEL UR5, UR5, URZ, UP0 ;  /* 0x0000003f05057287 */ /* 0x000fe40008000000 */
[----:B------:R-:W-:-:S06]  /*1c00*/  ULOP3.LUT UR6, UR40, UR6, URZ, 0x3c, !UPT ;  /* 0x0000000628067292 */ /* 0x000fcc000f8e3c3f */
[----:B------:R-:W-:-:S07]  /*1c10*/  IMAD.U32 R7, RZ, RZ, UR6 ;  /* 0x00000006ff077e24 */ /* 0x000fce000f8e00ff */
.L_x_29:
[----:B------:R-:W-:Y:S05]  /*1c20*/  @!P0 BRA `(.L_x_23) ;  /* 0x0000000000048947 */ /* 0x000fea0003800000 */
[----:B------:R-:W-:Y:S01]  /*1c30*/  BPT.TRAP 0x1 ;  /* 0x000000040000795c */ /* 0x000fe20000300000 */
.L_x_23:
[----:B------:R-:W0:Y:S01]  /*1c40*/  S2UR UR7, SR_CgaCtaId ;  /* 0x00000000000779c3 */ /* 0x000e220000008800 */
[----:B------:R-:W-:Y:S01]  /*1c50*/  UMOV UR6, 0x400 ;  /* 0x0000040000067882 */ /* 0x000fe20000000000 */
[----:B------:R-:W-:Y:S01]  /*1c60*/  IMAD.U32 R5, RZ, RZ, UR5 ;  /* 0x00000005ff057e24 */ /* 0x000fe2000f8e00ff */
[----:B------:R-:W-:Y:S01]  /*1c70*/  SHF.L.U32 R4, R7, 0x1f, RZ ;  /* 0x0000001f07047819 */ /* 0x000fe200000006ff */
[----:B0-----:R-:W-:-:S06]  /*1c80*/  ULEA UR6, UR7, UR6, 0x18 ;  /* 0x0000000607067291 */ /* 0x001fcc000f8ec03f */
[----:B------:R-:W-:-:S04]  /*1c90*/  IMAD.U32 R6, RZ, RZ, UR6 ;  /* 0x00000006ff067e24 */ /* 0x000fc8000f8e00ff */
[----:B------:R-:W-:-:S04]  /*1ca0*/  IMAD R5, R5, 0x8, R6 ;  /* 0x0000000805057824 */ /* 0x000fc800078e0206 */
[----:B------:R0:W1:Y:S01]  /*1cb0*/  SYNCS.PHASECHK.TRANS64.TRYWAIT P1, [R5+URZ], R4 ;  /* 0x00000004050075a7 */ /* 0x000062000802017f */
[----:B------:R-:W-:Y:S05]  /*1cc0*/  @!P0 BRA `(.L_x_24) ;  /* 0x0000000000048947 */ /* 0x000fea0003800000 */
[----:B------:R-:W-:Y:S01]  /*1cd0*/  BPT.TRAP 0x1 ;  /* 0x000000040000795c */ /* 0x000fe20000300000 */
.L_x_24:
[----:B-1----:R-:W-:Y:S05]  /*1ce0*/  @P1 BRA `(.L_x_25) ;  /* 0x0000000000081947 */ /* 0x002fea0003800000 */
[----:B------:R-:W1:Y:S02]  /*1cf0*/  SYNCS.PHASECHK.TRANS64.TRYWAIT P1, [R5+URZ], R4 ;  /* 0x00000004050075a7 */ /* 0x000e64000802017f */
[----:B-1----:R-:W-:Y:S05]  /*1d00*/  @!P1 BRA `(.L_x_26) ;  /* 0x0000006400549947 */ /* 0x002fea0003800000 */
.L_x_25:
[----:B------:R-:W-:Y:S01]  /*1d10*/  ULEA UR6, UR5, UR45, 0xb ;  /* 0x0000002d05067291 */ /* 0x000fe2000f8e583f */
[----:B------:R-:W-:Y:S01]  /*1d20*/  WARPGROUP.ARRIVE ;  /* 0x00000000000079c5 */ /* 0x000fe20000000000 */
[----:B------:R-:W-:Y:S01]  /*1d30*/  ULEA UR7, UR5, UR4, 0xb ;  /* 0x0000000405077291 */ /* 0x000fe2000f8e583f */
[----:B------:R-:W-:Y:S01]  /*1d40*/  UMOV UR9, 0x40000040 ;  /* 0x4000004000097882 */ /* 0x000fe20000000000 */
[----:B------:R-:W-:-:S03]  /*1d50*/  UMOV UR11, 0x40000040 ;  /* 0x40000040000b7882 */ /* 0x000fc60000000000 */
[----:B------:R-:W-:Y:S02]  /*1d60*/  UMOV UR8, UR6 ;  /* 0x0000000600087c82 */ /* 0x000fe40008000000 */
[----:B------:R-:W-:Y:S02]  /*1d70*/  UMOV UR10, UR7 ;  /* 0x00000007000a7c82 */ /* 0x000fe40008000000 */
[----:B------:R-:W-:Y:S01]  /*1d80*/  HGMMA.64x128x16.F32.BF16 R24, gdesc[UR8], R24, gsb0 ;  /* 0x01e00000081879f0 */ /* 0x000fe20008001818 */
[----:B------:R-:W-:Y:S02]  /*1d90*/  UIADD3 UR8, UR6, 0x2, URZ ;  /* 0x0000000206087890 */ /* 0x000fe4000fffe03f */
[----:B------:R-:W-:Y:S01]  /*1da0*/  UIADD3 UR10, UR7, 0x2, URZ ;  /* 0x00000002070a7890 */ /* 0x000fe2000fffe03f */
[----:B------:R-:W-:Y:S01]  /*1db0*/  UMOV UR9, 0x40000040 ;  /* 0x4000004000097882 */ /* 0x000fe20000000000 */
[----:B------:R-:W-:Y:S01]  /*1dc0*/  UMOV UR11, 0x40000040 ;  /* 0x40000040000b7882 */ /* 0x000fe20000000000 */
[----:B------:R-:W-:-:S02]  /*1dd0*/  WARPGROUP.DEPBAR.LE gsb0, 0x0 ;  /* 0x00008000000079c5 */ /* 0x000fc40000010000 */
        /* <DEDUP_REMOVED lines=46> */
[----:B------:R-:W-:Y:S01]  /*20c0*/  BPT.TRAP 0x1 ;  /* 0x000000040000795c */ /* 0x000fe20000300000 */
.L_x_27:
[----:B------:R-:W-:-:S13]  /*20d0*/  ISETP.NE.AND P1, PT, R22, RZ, PT ;  /* 0x000000ff1600720c */ /* 0x000fda0003f25270 */
[----:B01----:R-:W-:-:S04]  /*20e0*/  @P1 IMAD R4, R3, 0x8, R6 ;  /* 0x0000000803041824 */ /* 0x003fc800078e0206 */
[----:B------:R-:W-:-:S05]  /*20f0*/  @P1 VIADD R4, R4, 0x18 ;  /* 0x0000001804041836 */ /* 0x000fca0000000000 */
[----:B------:R-:W-:-:S04]  /*2100*/  @P1 PRMT R4, R19, 0x654, R4 ;  /* 0x0000065413041816 */ /* 0x000fc80000000004 */
[----:B------:R0:W-:Y:S01]  /*2110*/  @P1 SYNCS.ARRIVE.TRANS64.RED.A1T0 RZ, [R4+URZ], RZ ;  /* 0x000000ff04ff19a7 */ /* 0x0001e2000810043f */
[----:B------:R-:W-:-:S13]  /*2120*/  ISETP.GT.U32.AND P1, PT, R18, 0x1, PT ;  /* 0x000000011200780c */ /* 0x000fda0003f24070 */
[----:B0-----:R-:W-:Y:S05]  /*2130*/  @P1 BRA `(.L_x_28) ;  /* 0x0000000000041947 */ /* 0x001fea0003800000 */
[----:B------:R-:W-:Y:S01]  /*2140*/  BPT.TRAP 0x1 ;  /* 0x000000040000795c */ /* 0x000fe20000300000 */
.L_x_28:
[----:B------:R-:W-:Y:S01]  /*2150*/  UIADD3 UR5, UR5, 0x1, URZ ;  /* 0x0000000105057890 */ /* 0x000fe2000fffe03f */
[C---:B------:R-:W-:Y:S01]  /*2160*/  ISETP.GT.AND P2, PT, R0.reuse, 0x1, PT ;  /* 0x000000010000780c */ /* 0x040fe20003f44270 */
[----:B------:R-:W-:Y:S02]  /*2170*/  VIADD R3, R3, 0x1 ;  /* 0x0000000103037836 */ /* 0x000fe40000000000 */
[----:B------:R-:W-:Y:S01]  /*2180*/  UISETP.NE.AND UP0, UPT, UR5, 0x3, UPT ;  /* 0x000000030500788c */ /* 0x000fe2000bf05270 */
[----:B------:R-:W-:Y:S02]  /*2190*/  VIADD R0, R0, 0xffffffff ;  /* 0xffffffff00007836 */ /* 0x000fe40000000000 */
[C---:B------:R-:W-:Y:S01]  /*21a0*/  ISETP.NE.AND P1, PT, R3.reuse, 0x3, PT ;  /* 0x000000030300780c */ /* 0x040fe20003f25270 */
[----:B------:R-:W-:Y:S02]  /*21b0*/  USEL UR6, URZ, 0x1, UP0 ;  /* 0x000000013f067887 */ /* 0x000fe40008000000 */
[----:B------:R-:W-:Y:S01]  /*21c0*/  USEL UR5, UR5, URZ, UP0 ;  /* 0x0000003f05057287 */ /* 0x000fe20008000000 */
[----:B------:R-:W-:-:S03]  /*21d0*/  SEL R3, R3, RZ, P1 ;  /* 0x000000ff03037207 */ /* 0x000fc60000800000 */
[----:B------:R-:W-:Y:S01]  /*21e0*/  LOP3.LUT R7, R7, UR6, RZ, 0x3c, !PT ;  /* 0x0000000607077c12 */ /* 0x000fe2000f8e3cff */
[----:B------:R-:W-:Y:S07]  /*21f0*/  @P2 BRA `(.L_x_29) ;  /* 0xfffffff800882947 */ /* 0x000fee000383ffff */
.L_x_22:
[----:B01----:R-:W0:Y:S02]  /*2200*/  LDC R0, c[0x0][0x28c] ;  /* 0x0000a300ff007b82 */ /* 0x003e240000000800 */
[----:B0-----:R-:W-:-:S13]  /*2210*/  ISETP.GE.AND P1, PT, R0, 0x1, PT ;  /* 0x000000010000780c */ /* 0x001fda0003f26270 */
[----:B------:R-:W-:Y:S05]  /*2220*/  @!P1 BRA `(.L_x_30) ;  /* 0x0000000000449947 */ /* 0x000fea0003800000 */
[----:B------:R-:W-:Y:S05]  /*2230*/  @!P0 BRA `(.L_x_31) ;  /* 0x0000000000048947 */ /* 0x000fea0003800000 */
[----:B------:R-:W-:Y:S01]  /*2240*/  BPT.TRAP 0x1 ;  /* 0x000000040000795c */ /* 0x000fe20000300000 */
.L_x_31:
[----:B------:R-:W-:-:S13]  /*2250*/  ISETP.NE.AND P0, PT, R22, RZ, PT ;  /* 0x000000ff1600720c */ /* 0x000fda0003f05270 */
[----:B------:R-:W-:-:S05]  /*2260*/  VOTEU.ANY UP0, P0 ;  /* 0x00000000003f7886 */ /* 0x000fca0000000100 */
[----:B------:R-:W-:-:S06]  /*2270*/  @UP0 UIADD3 UR4, UR44, UR42, URZ ;  /* 0x0000002a2c040290 */ /* 0x000fcc000fffe03f */
[----:B------:R-:W-:Y:S02]  /*2280*/  IMAD.U32 R4, RZ, RZ, UR4 ;  /* 0x00000004ff047e24 */ /* 0x000fe4000f8e00ff */
[----:B------:R-:W-:Y:S02]  /*2290*/  IMAD.U32 R3, RZ, RZ, UR4 ;  /* 0x00000004ff037e24 */ /* 0x000fe4000f8e00ff */
[----:B------:R-:W-:-:S05]  /*22a0*/  @P0 IMAD.WIDE.U32 R4, R4, -0x55555555, RZ ;  /* 0xaaaaaaab04040825 */ /* 0x000fca00078e00ff */
[----:B------:R-:W-:-:S05]  /*22b0*/  @P0 SHF.R.U32.HI R0, RZ, 0x1, R5 ;  /* 0x00000001ff000819 */ /* 0x000fca0000011605 */
[----:B------:R-:W-:-:S04]  /*22c0*/  @P0 IMAD R0, R0, -0x3, R3 ;  /* 0xfffffffd00000824 */ /* 0x000fc800078e0203 */
[----:B------:R-:W-:-:S04]  /*22d0*/  @P0 IMAD R0, R0, 0x8, R6 ;  /* 0x0000000800000824 */ /* 0x000fc800078e0206 */
[----:B------:R-:W-:-:S05]  /*22e0*/  @P0 VIADD R0, R0, 0x18 ;  /* 0x0000001800000836 */ /* 0x000fca0000000000 */
[----:B------:R-:W-:-:S04]  /*22f0*/  @P0 PRMT R0, R19, 0x654, R0 ;  /* 0x0000065413000816 */ /* 0x000fc80000000000 */
[----:B------:R0:W-:Y:S01]  /*2300*/  @P0 SYNCS.ARRIVE.TRANS64.RED.A1T0 RZ, [R0+URZ], RZ ;  /* 0x000000ff00ff09a7 */ /* 0x0001e2000810043f */
[----:B------:R-:W-:-:S13]  /*2310*/  ISETP.GT.U32.AND P0, PT, R18, 0x1, PT ;  /* 0x000000011200780c */ /* 0x000fda0003f04070 */
[----:B0-----:R-:W-:Y:S05]  /*2320*/  @P0 BRA `(.L_x_30) ;  /* 0x0000000000040947 */ /* 0x001fea0003800000 */
[----:B------:R-:W-:Y:S01]  /*2330*/  BPT.TRAP 0x1 ;  /* 0x000000040000795c */ /* 0x000fe20000300000 */
.L_x_30:
[----:B------:R-:W-:Y:S01]  /*2340*/  IMAD.SHL.U32 R100, R100, 0x80, RZ ;  /* 0x0000008064647824 */ /* 0x000fe200078e00ff */
[----:B------:R-:W-:Y:S01]  /*2350*/  UIADD3 UR42, UR43, UR42, URZ ;  /* 0x0000002a2b2a7290 */ /* 0x000fe2000fffe03f */
[----:B------:R-:W-:Y:S01]  /*2360*/  SHF.R.S32.HI R11, RZ, 0x1f, R101 ;  /* 0x0000001fff0b7819 */ /* 0x000fe20000011465 */
[----:B------:R-:W-:Y:S01]  /*2370*/  UISETP.GE.U32.AND UP1, UPT, UR43, 0x3, UPT ;  /* 0x000000032b00788c */ /* 0x000fe2000bf26070 */
[----:B------:R-:W-:Y:S01]  /*2380*/  IMAD.SHL.U32 R6, R103, 0x80, RZ ;  /* 0x0000008067067824 */ /* 0x000fe200078e00ff */
[----:B------:R-:W-:Y:S01]  /*2390*/  ULDC UR7, c[0x0][0x288] ;  /* 0x0000a20000077ab9 */ /* 0x000fe20000000800 */
[C---:B------:R-:W-:Y:S01]  /*23a0*/  LOP3.LUT R8, R100.reuse, 0x6, R95, 0xf8, !PT ;  /* 0x0000000664087812 */ /* 0x040fe200078ef85f */
[----:B------:R-:W-:Y:S01]  /*23b0*/  UISETP.GT.U32.AND UP0, UPT, UR42, 0x2, UPT ;  /* 0x000000022a00788c */ /* 0x000fe2000bf04070 */
[----:B------:R-:W-:Y:S01]  /*23c0*/  ISETP.GE.AND P0, PT, R100, UR7, PT ;  /* 0x0000000764007c0c */ /* 0x000fe2000bf06270 */
[----:B------:R-:W-:Y:S01]  /*23d0*/  ULDC.64 UR4, c[0x0][0x5d0] ;  /* 0x0001740000047ab9 */ /* 0x000fe20000000a00 */
[--C-:B------:R-:W-:Y:S01]  /*23e0*/  SHF.R.S32.HI R9, RZ, 0x1f, R8.reuse ;  /* 0x0000001fff097819 */ /* 0x100fe20000011408 */
[----:B------:R-:W-:Y:S01]  /*23f0*/  ULDC UR10, c[0x0][0x284] ;  /* 0x0000a100000a7ab9 */ /* 0x000fe20000000800 */
[----:B------:R-:W-:Y:S01]  /*2400*/  IMAD R0, R11, UR4, RZ ;  /* 0x000000040b007c24 */ /* 0x000fe2000f8e02ff */
[----:B------:R-:W-:Y:S01]  /*2410*/  UISETP.LT.U32.AND UP0, UPT, UR43, 0x3, UP0 ;  /* 0x000000032b00788c */ /* 0x000fe20008701070 */
[----:B------:R-:W-:Y:S01]  /*2420*/  ISETP.GE.OR P0, PT, R6, UR10, P0 ;  /* 0x0000000a06007c0c */ /* 0x000fe20008706670 */
[----:B------:R-:W-:Y:S01]  /*2430*/  IMAD.WIDE.U32 R4, R101, UR4, R8 ;  /* 0x0000000465047c25 */ /* 0x000fe2000f8e0008 */
[----:B------:R-:W-:Y:S01]  /*2440*/  ULDC.64 UR8, c[0x0][0x5c8] ;  /* 0x0001720000087ab9 */ /* 0x000fe20000000a00 */
[----:B------:R-:W-:-:S02]  /*2450*/  USEL UR6, URZ, 0x1, !UP0 ;  /* 0x000000013f067887 */ /* 0x000fc4000c000000 */
[----:B------:R-:W-:Y:S01]  /*2460*/  IMAD R3, R101, UR5, R0 ;  /* 0x0000000565037c24 */ /* 0x000fe2000f8e0200 */
[----:B------:R-:W-:Y:S01]  /*2470*/  @UP1 UIMAD.WIDE.U32 UR4, UR42, -0x55555555, URZ ;  /* 0xaaaaaaab2a0418a5 */ /* 0x000fe2000f8e003f */
[----:B------:R-:W-:Y:S01]  /*2480*/  IMAD.WIDE R104, R103, 0x80, R88 ;  /* 0x0000008067687825 */ /* 0x000fe200078e0258 */
[----:B------:R-:W-:Y:S02]  /*2490*/  ULOP3.LUT UR40, UR40, UR6, URZ, 0x3c, !UPT ;  /* 0x0000000628287292 */ /* 0x000fe4000f8e3c3f */
[----:B------:R-:W-:Y:S01]  /*24a0*/  @UP1 USHF.R.U32.HI UR4, URZ, 0x1, UR5 ;  /* 0x000000013f041899 */ /* 0x000fe20008011605 */
[----:B------:R-:W-:Y:S02]  /*24b0*/  IMAD.IADD R5, R5, 0x1, R3 ;  /* 0x0000000105057824 */ /* 0x000fe400078e0203 */
[----:B------:R-:W-:Y:S01]  /*24c0*/  IMAD R3, R105, UR8, RZ ;  /* 0x0000000869037c24 */ /* 0x000fe2000f8e02ff */
[----:B------:R-:W-:Y:S01]  /*24d0*/  @UP1 ULOP3.LUT UR40, UR40, 0x1, UR4, 0x78, !UPT ;  /* 0x0000000128281892 */ /* 0x000fe2000f8e7804 */
[----:B------:R-:W-:-:S04]  /*24e0*/  IMAD.WIDE.U32 R106, R104, UR8, R4 ;  /* 0x00000008686a7c25 */ /* 0x000fc8000f8e0004 */
[----:B------:R-:W-:Y:S02]  /*24f0*/  IMAD R7, R104, UR9, R3 ;  /* 0x0000000968077c24 */ /* 0x000fe4000f8e0203 */
[----:B------:R-:W-:Y:S01]  /*2500*/  IMAD.MOV.U32 R0, RZ, RZ, -0x1 ;  /* 0xffffffffff007424 */ /* 0x000fe200078e00ff */
[----:B------:R-:W-:Y:S06]  /*2510*/  @P0 BRA `(.L_x_32) ;  /* 0x00000040001c0947 */ /* 0x000fec0003800000 */
[----:B-----5:R-:W-:Y:S01]  /*2520*/  FSETP.NEU.AND P0, PT, R90, RZ, PT ;  /* 0x000000ff5a00720b */ /* 0x020fe20003f0d000 */
[----:B------:R-:W-:Y:S01]  /*2530*/  IMAD.IADD R4, R94, 0x1, -R100 ;  /* 0x000000015e047824 */ /* 0x000fe200078e0a64 */
[----:B------:R-:W-:Y:S01]  /*2540*/  BSSY B0, `(.L_x_32) ;  /* 0x0000404000007945 */ /* 0x000fe20003800000 */
[----:B------:R-:W-:Y:S02]  /*2550*/  IMAD.IADD R3, R99, 0x1, -R6 ;  /* 0x0000000163037824 */ /* 0x000fe400078e0a06 */
[----:B------:R-:W-:Y:S01]  /*2560*/  IMAD.IADD R103, R107, 0x1, R7 ;  /* 0x000000016b677824 */ /* 0x000fe200078e0207 */
[----:B------:R-:W-:-:S04]  /*2570*/  ISETP.GT.AND P2, PT, R4, RZ, PT ;  /* 0x000000ff0400720c */ /* 0x000fc80003f44270 */
[----:B------:R-:W-:-:S03]  /*2580*/  ISETP.GT.AND P1, PT, R3, RZ, P2 ;  /* 0x000000ff0300720c */ /* 0x000fc60001724270 */
[----:B------:R-:W-:Y:S10]  /*2590*/  @!P0 BRA `(.L_x_33) ;  /* 0x0000002c00288947 */ /* 0x000ff40003800000 */
[----:B------:R-:W0:Y:S01]  /*25a0*/  LDC.64 R110, c[0x0][0x5b8] ;  /* 0x00016e00ff6e7b82 */ /* 0x000e220000000a00 */
[----:B------:R-:W-:-:S07]  /*25b0*/  ULDC.64 UR4, c[0x0][0x5c0] ;  /* 0x0001700000047ab9 */ /* 0x000fce0000000a00 */
[----:B------:R-:W1:Y:S08]  /*25c0*/  LDC.64 R112, c[0x0][0x5b0] ;  /* 0x00016c00ff707b82 */ /* 0x000e700000000a00 */
[----:B------:R-:W2:Y:S01]  /*25d0*/  LDC.64 R114, c[0x0][0x5a8] ;  /* 0x00016a00ff727b82 */ /* 0x000ea20000000a00 */
[-C--:B0-----:R-:W-:Y:S02]  /*25e0*/  IMAD R6, R11, R110.reuse, RZ ;  /* 0x0000006e0b067224 */ /* 0x081fe400078e02ff */
[----:B------:R-:W-:-:S04]  /*25f0*/  IMAD.WIDE.U32 R108, R101, R110, R8 ;  /* 0x0000006e656c7225 */ /* 0x000fc800078e0008 */
[----:B------:R-:W-:Y:S02]  /*2600*/  IMAD R107, R101, R111, R6 ;  /* 0x0000006f656b7224 */ /* 0x000fe400078e0206 */
[-C--:B-1----:R-:W-:Y:S02]  /*2610*/  IMAD R5, R105, R112.reuse, RZ ;  /* 0x0000007069057224 */ /* 0x082fe400078e02ff */
[----:B------:R-:W-:Y:S02]  /*2620*/  IMAD.IADD R13, R109, 0x1, R107 ;  /* 0x000000016d0d7824 */ /* 0x000fe400078e026b */
[----:B------:R-:W-:Y:S02]  /*2630*/  IMAD.MOV.U32 R12, RZ, RZ, R108 ;  /* 0x000000ffff0c7224 */ /* 0x000fe400078e006c */
[C---:B------:R-:W-:Y:S02]  /*2640*/  IMAD R111, R104.reuse, R113, R5 ;  /* 0x00000071686f7224 */ /* 0x040fe400078e0205 */
[----:B------:R-:W-:-:S04]  /*2650*/  IMAD.WIDE.U32 R6, R104, R112, R12 ;  /* 0x0000007068067225 */ /* 0x000fc800078e000c */
[----:B------:R-:W-:Y:S01]  /*2660*/  IMAD.IADD R5, R7, 0x1, R111 ;  /* 0x0000000107057824 */ /* 0x000fe200078e026f */
[----:B--2---:R-:W-:-:S04]  /*2670*/  LEA R14, P0, R6, R114, 0x1 ;  /* 0x00000072060e7211 */ /* 0x004fc800078008ff */
[----:B------:R-:W-:-:S05]  /*2680*/  LEA.HI.X R15, R6, R115, R5, 0x1, P0 ;  /* 0x00000073060f7211 */ /* 0x000fca00000f0c05 */
[----:B------:R0:W2:Y:S01]  /*2690*/  @P1 LDG.E.LTC128B.U16 R5, desc[UR36][R14.64] ;  /* 0x000000240e051981 */ /* 0x0000a2000c1e1520 */
[----:B------:R-:W-:Y:S01]  /*26a0*/  LEA R10, P0, R106, UR4, 0x1 ;  /* 0x000000046a0a7c11 */ /* 0x000fe2000f8008ff */
[----:B------:R-:W-:Y:S01]  /*26b0*/  IMAD.WIDE.U32 R6, R104, R112, R8 ;  /* 0x0000007068067225 */ /* 0x000fe200078e0008 */
[----:B------:R-:W-:Y:S03]  /*26c0*/  BSSY B1, `(.L_x_34) ;  /* 0x0000012000017945 */ /* 0x000fe60003800000 */
[----:B------:R-:W-:Y:S02]  /*26d0*/  IMAD.IADD R7, R111, 0x1, R7 ;  /* 0x000000016f077824 */ /* 0x000fe400078e0207 */
[----:B------:R-:W-:Y:S01]  /*26e0*/  IMAD.WIDE.U32 R20, R101, R110, R6 ;  /* 0x0000006e65147225 */ /* 0x000fe200078e0006 */
[----:B0-----:R-:W-:-:S03]  /*26f0*/  SHF.L.U64.HI R15, R112, 0x3, R113 ;  /* 0x00000003700f7819 */ /* 0x001fc60000010271 */
[----:B------:R-:W-:Y:S01]  /*2700*/  IMAD.IADD R7, R107, 0x1, R21 ;  /* 0x000000016b077824 */ /* 0x000fe200078e0215 */
[----:B------:R-:W-:Y:S01]  /*2710*/  LEA R6, P4, R20, R114, 0x1 ;  /* 0x0000007214067211 */ /* 0x000fe200078808ff */
[----:B------:R-:W-:-:S03]  /*2720*/  IMAD.SHL.U32 R14, R112, 0x8, RZ ;  /* 0x00000008700e7824 */ /* 0x000fc600078e00ff */
[----:B------:R-:W-:Y:S01]  /*2730*/  LEA.HI.X R7, R20, R115, R7, 0x1, P4 ;  /* 0x0000007314077211 */ /* 0x000fe200020f0c07 */
[----:B--2---:R-:W-:-:S04]  /*2740*/  IMAD.U32 R11, R5, 0x10000, RZ ;  /* 0x00010000050b7824 */ /* 0x004fc800078e00ff */
[----:B------:R-:W-:-:S04]  /*2750*/  FMUL R11, R11, R90 ;  /* 0x0000005a0b0b7220 */ /* 0x000fc80000400000 */
[----:B------:R-:W-:Y:S01]  /*2760*/  FFMA R24, R24, R23, R11 ;  /* 0x0000001718187223 */ /* 0x000fe2000000000b */
[----:B------:R-:W-:Y:S02]  /*2770*/  LEA.HI.X R11, R106, UR5, R103, 0x1, P0 ;  /* 0x000000056a0b7c11 */ /* 0x000fe400080f0c67 */
[----:B------:R-:W-:Y:S02]  /*2780*/  ISETP.GT.AND P0, PT, R4, 0x1, PT ;  /* 0x000000010400780c */ /* 0x000fe40003f04270 */
[----:B------:R-:W-:Y:S02]  /*2790*/  F2FP.BF16.F32.PACK_AB R24, RZ, R24 ;  /* 0x00000018ff18723e */ /* 0x000fe400000010ff */
[----:B------:R-:W-:-:S03]  /*27a0*/  ISETP.GT.AND P3, PT, R3, RZ, P0 ;  /* 0x000000ff0300720c */ /* 0x000fc60000764270 */
[----:B------:R0:W-:Y:S10]  /*27b0*/  @P1 STG.E.U16 desc[UR36][R10.64], R24 ;  /* 0x000000180a001986 */ /* 0x0001f4000c101524 */
[----:B------:R-:W-:Y:S05]  /*27c0*/  @!P3 BRA `(.L_x_35) ;  /* 0x000000000004b947 */ /* 0x000fea0003800000 */
[----:B------:R1:W5:Y:S02]  /*27d0*/  LDG.E.LTC128B.U16 R5, desc[UR36][R6.64+0x2] ;  /* 0x0000022406057981 */ /* 0x000364000c1e1520 */
.L_x_35:
[----:B------:R-:W-:Y:S05]  /*27e0*/  BSYNC B1 ;  /* 0x0000000000017941 */ /* 0x000fea0003800000 */
.L_x_34:
[----:B-----5:R-:W-:Y:S01]  /*27f0*/  IMAD.U32 R103, R5, 0x10000, RZ ;  /* 0x0001000005677824 */ /* 0x020fe200078e00ff */
[----:B------:R-:W-:Y:S01]  /*2800*/  ISETP.GT.AND P2, PT, R3, 0x8, P2 ;  /* 0x000000080300780c */ /* 0x000fe20001744270 */
[----:B------:R-:W-:Y:S01]  /*2810*/  IMAD.WIDE.U32 R20, R104, R112, R14 ;  /* 0x0000007068147225 */ /* 0x000fe200078e000e */
[----:B0-----:R-:W-:-:S03]  /*2820*/  PRMT R24, R5, 0x7610, R24 ;  /* 0x0000761005187816 */ /* 0x001fc60000000018 */
[----:B------:R-:W-:Y:S01]  /*2830*/  FMUL R12, R103, R90 ;  /* 0x0000005a670c7220 */ /* 0x000fe20000400000 */
[----:B------:R-:W-:Y:S01]  /*2840*/  IMAD.IADD R111, R111, 0x1, R21 ;  /* 0x000000016f6f7824 */ /* 0x000fe200078e0215 */
[----:B------:R-:W-:Y:S02]  /*2850*/  IADD3 R108, P1, R108, R20, RZ ;  /* 0x000000146c6c7210 */ /* 0x000fe40007f3e0ff */
[----:B------:R-:W-:-:S03]  /*2860*/  FFMA R12, R25, R23, R12 ;  /* 0x00000017190c7223 */ /* 0x000fc6000000000c */
[----:B------:R-:W-:Y:S02]  /*2870*/  IMAD.X R13, R111, 0x1, R13, P1 ;  /* 0x000000016f0d7824 */ /* 0x000fe400008e060d */
[----:B------:R-:W-:Y:S02]  /*2880*/  F2FP.BF16.F32.PACK_AB R12, RZ, R12 ;  /* 0x0000000cff0c723e */ /* 0x000fe400000010ff */
[----:B------:R-:W-:Y:S02]  /*2890*/  LEA R14, P1, R108, R114, 0x1 ;  /* 0x000000726c0e7211 */ /* 0x000fe400078208ff */
[----:B------:R-:W-:Y:S02]  /*28a0*/  PRMT R21, R12, 0x7610, R21 ;  /* 0x000076100c157816 */ /* 0x000fe40000000015 */
[----:B------:R-:W-:-:S03]  /*28b0*/  LEA.HI.X R15, R108, R115, R13, 0x1, P1 ;  /* 0x000000736c0f7211 */ /* 0x000fc600008f0c0d */
[----:B------:R0:W-:Y:S04]  /*28c0*/  @P3 STG.E.U16 desc[UR36][R10.64+0x2], R21 ;  /* 0x000002150a003986 */ /* 0x0001e8000c101524 */
[----:B------:R-:W2:Y:S01]  /*28d0*/  @P2 LDG.E.LTC128B.U16 R24, desc[UR36][R14.64] ;  /* 0x000000240e182981 */ /* 0x000ea2000c1e1520 */
[----:B------:R-:W-:Y:S01]  /*28e0*/  IADD3 R20, P1, R8, R20, RZ ;  /* 0x0000001408147210 */ /* 0x000fe20007f3e0ff */
[----:B------:R-:W-:Y:S01]  /*28f0*/  BSSY B1, `(.L_x_36) ;  /* 0x0000011000017945 */ /* 0x000fe20003800000 */
[----:B------:R-:W-:Y:S02]  /*2900*/  SHF.L.U64.HI R13, R91, 0x1, R92 ;  /* 0x000000015b0d7819 */ /* 0x000fe4000001025c */
[----:B------:R-:W-:Y:S01]  /*2910*/  ISETP.GT.AND P0, PT, R3, 0x8, P0 ;  /* 0x000000080300780c */ /* 0x000fe20000704270 */
[----:B0-----:R-:W-:Y:S01]  /*2920*/  IMAD.X R21, R9, 0x1, R111, P1 ;  /* 0x0000000109157824 */ /* 0x001fe200008e066f */
[----:B------:R-:W-:Y:S01]  /*2930*/  LEA R12, P1, R91, R10, 0x1 ;  /* 0x0000000a5b0c7211 */ /* 0x000fe200078208ff */
[----:B------:R-:W-:-:S04]  /*2940*/  IMAD.WIDE.U32 R20, R101, R110, R20 ;  /* 0x0000006e65147225 */ /* 0x000fc800078e0014 */
[----:B------:R-:W-:Y:S01]  /*2950*/  IMAD.X R13, R13, 0x1, R11, P1 ;  /* 0x000000010d0d7824 */ /* 0x000fe200008e060b */
[----:B------:R-:W-:Y:S01]  /*2960*/  LEA R8, P3, R20, R114, 0x1 ;  /* 0x0000007214087211 */ /* 0x000fe200078608ff */
[----:B------:R-:W-:-:S05]  /*2970*/  IMAD.IADD R9, R107, 0x1, R21 ;  /* 0x000000016b097824 */ /* 0x000fca00078e0215 */
[----:B------:R-:W-:Y:S01]  /*2980*/  LEA.HI.X R9, R20, R115, R9, 0x1, P3 ;  /* 0x0000007314097211 */ /* 0x000fe200018f0c09 */
[----:B--2---:R-:W-:-:S04]  /*2990*/  IMAD.U32 R5, R24, 0x10000, RZ ;  /* 0x0001000018057824 */ /* 0x004fc800078e00ff */
[----:B------:R-:W-:-:S04]  /*29a0*/  FMUL R5, R5, R90 ;  /* 0x0000005a05057220 */ /* 0x000fc80000400000 */
[----:B------:R-:W-:-:S05]  /*29b0*/  FFMA R5, R26, R23, R5 ;  /* 0x000000171a057223 */ /* 0x000fca0000000005 */
[----:B------:R-:W-:-:S05]  /*29c0*/  F2FP.BF16.F32.PACK_AB R5, RZ, R5 ;  /* 0x00000005ff05723e */ /* 0x000fca00000010ff */
[----:B------:R0:W-:Y:S01]  /*29d0*/  @P2 STG.E.U16 desc[UR36][R12.64], R5 ;  /* 0x000000050c002986 */ /* 0x0001e2000c101524 */
[----:B------:R-:W-:Y:S05]  /*29e0*/  @!P0 BRA `(.L_x_37) ;  /* 0x0000000000048947 */ /* 0x000fea0003800000 */
[----:B------:R2:W5:Y:S02]  /*29f0*/  LDG.E.LTC128B.U16 R24, desc[UR36][R8.64+0x2] ;  /* 0x0000022408187981 */ /* 0x000564000c1e1520 */
.L_x_37:
[----:B------:R-:W-:Y:S05]  /*2a00*/  BSYNC B1 ;  /* 0x0000000000017941 */ /* 0x000fea0003800000 */
.L_x_36:
[----:B0----5:R-:W-:Y:S01]  /*2a10*/  IMAD.U32 R5, R24, 0x10000, RZ ;  /* 0x0001000018057824 */ /* 0x021fe200078e00ff */
[----:B------:R-:W-:Y:S01]  /*2a20*/  ISETP.GT.AND P1, PT, R4, 0x8, PT ;  /* 0x000000080400780c */ /* 0x000fe20003f24270 */
[----:B------:R-:W-:Y:S02]  /*2a30*/  BSSY B1, `(.L_x_38) ;  /* 0x0000008000017945 */ /* 0x000fe40003800000 */
[----:B------:R-:W-:Y:S01]  /*2a40*/  FMUL R14, R5, R90 ;  /* 0x0000005a050e7220 */ /* 0x000fe20000400000 */
[----:B------:R-:W-:-:S03]  /*2a50*/  ISETP.GT.AND P2, PT, R3, RZ, P1 ;  /* 0x000000ff0300720c */ /* 0x000fc60000f44270 */
[----:B------:R-:W-:-:S05]  /*2a60*/  FFMA R14, R27, R23, R14 ;  /* 0x000000171b0e7223 */ /* 0x000fca000000000e */
[----:B------:R-:W-:-:S05]  /*2a70*/  F2FP.BF16.F32.PACK_AB R14, RZ, R14 ;  /* 0x0000000eff0e723e */ /* 0x000fca00000010ff */
[----:B------:R0:W-:Y:S01]  /*2a80*/  @P0 STG.E.U16 desc[UR36][R12.64+0x2], R14 ;  /* 0x0000020e0c000986 */ /* 0x0001e2000c101524 */
[----:B------:R-:W-:Y:S05]  /*2a90*/  @!P2 BRA `(.L_x_39) ;  /* 0x000000000004a947 */ /* 0x000fea0003800000 */
[----:B------:R3:W5:Y:S02]  /*2aa0*/  LDG.E.LTC128B.U16 R24, desc[UR36][R6.64+0x10] ;  /* 0x0000102406187981 */ /* 0x000764000c1e1520 */
.L_x_39:
[----:B------:R-:W-:Y:S05]  /*2ab0*/  BSYNC B1 ;  /* 0x0000000000017941 */ /* 0x000fea0003800000 */
.L_x_38:
[----:B-----5:R-:W-:Y:S01]  /*2ac0*/  IMAD.U32 R5, R24, 0x10000, RZ ;  /* 0x0001000018057824 */ /* 0x020fe200078e00ff */
        /* <DEDUP_REMOVED lines=9> */
.L_x_41:
[----:B------:R-:W-:Y:S05]  /*2b60*/  BSYNC B1 ;  /* 0x0000000000017941 */ /* 0x000fea0003800000 */
.L_x_40:
[----:B----45:R-:W-:Y:S01]  /*2b70*/  IMAD.U32 R5, R24, 0x10000, RZ ;  /* 0x0001000018057824 */ /* 0x030fe200078e00ff */
[----:B------:R-:W-:Y:S01]  /*2b80*/  ISETP.GT.AND P1, PT, R3, 0x8, P1 ;  /* 0x000000080300780c */ /* 0x000fe20000f24270 */
[----:B------:R-:W-:Y:S02]  /*2b90*/  BSSY B1, `(.L_x_42) ;  /* 0x0000007000017945 */ /* 0x000fe40003800000 */
[----:B0-----:R-:W-:-:S04]  /*2ba0*/  FMUL R14, R5, R90 ;  /* 0x0000005a050e7220 */ /* 0x001fc80000400000 */
[----:B------:R-:W-:-:S05]  /*2bb0*/  FFMA R14, R29, R23, R14 ;  /* 0x000000171d0e7223 */ /* 0x000fca000000000e */
[----:B------:R-:W-:-:S05]  /*2bc0*/  F2FP.BF16.F32.PACK_AB R14, RZ, R14 ;  /* 0x0000000eff0e723e */ /* 0x000fca00000010ff */
[----:B------:R0:W-:Y:S01]  /*2bd0*/  @P3 STG.E.U16 desc[UR36][R10.64+0x12], R14 ;  /* 0x0000120e0a003986 */ /* 0x0001e2000c101524 */
[----:B------:R-:W-:Y:S05]  /*2be0*/  @!P1 BRA `(.L_x_43) ;  /* 0x0000000000049947 */ /* 0x000fea0003800000 */
[----:B------:R4:W5:Y:S02]  /*2bf0*/  LDG.E.LTC128B.U16 R24, desc[UR36][R8.64+0x10] ;  /* 0x0000102408187981 */ /* 0x000964000c1e1520 */
.L_x_43:
[----:B------:R-:W-:Y:S05]  /*2c00*/  BSYNC B1 ;  /* 0x0000000000017941 */ /* 0x000fea0003800000 */
.L_x_42:
[----:B-----5:R-:W-:Y:S01]  /*2c10*/  IMAD.U32 R5, R24, 0x10000, RZ ;  /* 0x0001000018057824 */ /* 0x020fe200078e00ff */
[----:B------:R-:W-:Y:S01]  /*2c20*/  ISETP.GT.AND P0, PT, R3, 0x8, P0 ;  /* 0x000000080300780c */ /* 0x000fe20000704270 */
[----:B------:R-:W-:Y:S02]  /*2c30*/  BSSY B1, `(.L_x_44) ;  /* 0x0000007000017945 */ /* 0x000fe40003800000 */
[----:B------:R-:W-:-:S04]  /*2c40*/  FMUL R5, R5, R90 ;  /* 0x0000005a05057220 */ /* 0x000fc80000400000 */
[----:B------:R-:W-:-:S05]  /*2c50*/  FFMA R5, R30, R23, R5 ;  /* 0x000000171e057223 */ /* 0x000fca0000000005 */
[----:B------:R-:W-:-:S05]  /*2c60*/  F2FP.BF16.F32.PACK_AB R5, RZ, R5 ;  /* 0x00000005ff05723e */ /* 0x000fca00000010ff */
[----:B------:R0:W-:Y:S01]  /*2c70*/  @P1 STG.E.U16 desc[UR36][R12.64+0x10], R5 ;  /* 0x000010050c001986 */ /* 0x0001e2000c101524 */
[----:B------:R-:W-:Y:S05]  /*2c80*/  @!P0 BRA `(.L_x_45) ;  /* 0x0000000000048947 */ /* 0x000fea0003800000 */
[----:B------:R0:W5:Y:S02]  /*2c90*/  LDG.E.LTC128B.U16 R24, desc[UR36][R8.64+0x12] ;  /* 0x0000122408187981 */ /* 0x000164000c1e1520 */
.L_x_45:
[----:B------:R-:W-:Y:S05]  /*2ca0*/  BSYNC B1 ;  /* 0x0000000000017941 */ /* 0x000fea0003800000 */
.L_x_44:
        /* <DEDUP_REMOVED lines=10> */
.L_x_47:
[----:B------:R-:W-:Y:S05]  /*2d50*/  BSYNC B1 ;  /* 0x0000000000017941 */ /* 0x000fea0003800000 */
.L_x_46:
        /* <DEDUP_REMOVED lines=10> */
.L_x_49:
[----:B------:R-:W-:Y:S05]  /*2e00*/  BSYNC B1 ;  /* 0x0000000000017941 */ /* 0x000fea0003800000 */
.L_x_48:
[----:B0----5:R-:W-:Y:S01]  /*2e10*/  IMAD.U32 R5, R24, 0x10000, RZ ;  /* 0x0001000018057824 */ /* 0x021fe200078e00ff */
        /* <DEDUP_REMOVED lines=8> */
.L_x_51:
[----:B------:R-:W-:Y:S05]  /*2ea0*/  BSYNC B1 ;  /* 0x0000000000017941 */ /* 0x000fea0003800000 */
.L_x_50:
        /* <DEDUP_REMOVED lines=9> */
.L_x_53:
[----:B------:R-:W-:Y:S05]  /*2f40*/  BSYNC B1 ;  /* 0x0000000000017941 */ /* 0x000fea0003800000 */
.L_x_52:
        /* <DEDUP_REMOVED lines=10> */
.L_x_55:
[----:B------:R-:W-:Y:S05]  /*2ff0*/  BSYNC B1 ;  /* 0x0000000000017941 */ /* 0x000fea0003800000 */
.L_x_54:
        /* <DEDUP_REMOVED lines=10> */
.L_x_57:
[----:B------:R-:W-:Y:S05]  /*30a0*/  BSYNC B1 ;  /* 0x0000000000017941 */ /* 0x000fea0003800000 */
.L_x_56:
        /* <DEDUP_REMOVED lines=9> */
.L_x_59:
[----:B------:R-:W-:Y:S05]  /*3140*/  BSYNC B1 ;  /* 0x0000000000017941 */ /* 0x000fea0003800000 */
.L_x_58:
        /* <DEDUP_REMOVED lines=9> */
.L_x_61:
[----:B------:R-:W-:Y:S05]  /*31e0*/  BSYNC B1 ;  /* 0x0000000000017941 */ /* 0x000fea0003800000 */
.L_x_60:
        /* <DEDUP_REMOVED lines=10> */
.L_x_63:
[----:B------:R-:W-:Y:S05]  /*3290*/  BSYNC B1 ;  /* 0x0000000000017941 */ /* 0x000fea0003800000 */
.L_x_62:
        /* <DEDUP_REMOVED lines=10> */
.L_x_65:
[----:B------:R-:W-:Y:S05]  /*3340*/  BSYNC B1 ;  /* 0x0000000000017941 */ /* 0x000fea0003800000 */
.L_x_64:
        /* <DEDUP_REMOVED lines=9> */
.L_x_67:
[----:B------:R-:W-:Y:S05]  /*33e0*/  BSYNC B1 ;  /* 0x0000000000017941 */ /* 0x000fea0003800000 */
.L_x_66:
        /* <DEDUP_REMOVED lines=9> */
.L_x_69:
[----:B------:R-:W-:Y:S05]  /*3480*/  BSYNC B1 ;  /* 0x0000000000017941 */ /* 0x000fea0003800000 */
.L_x_68:
        /* <DEDUP_REMOVED lines=10> */
.L_x_71:
[----:B------:R-:W-:Y:S05]  /*3530*/  BSYNC B1 ;  /* 0x0000000000017941 */ /* 0x000fea0003800000 */
.L_x_70:
        /* <DEDUP_REMOVED lines=10> */
.L_x_73:
[----:B------:R-:W-:Y:S05]  /*35e0*/  BSYNC B1 ;  /* 0x0000000000017941 */ /* 0x000fea0003800000 */
.L_x_72:
        /* <DEDUP_REMOVED lines=9> */
.L_x_75:
[----:B------:R-:W-:Y:S05]  /*3680*/  BSYNC B1 ;  /* 0x0000000000017941 */ /* 0x000fea0003800000 */
.L_x_74:
        /* <DEDUP_REMOVED lines=9> */
.L_x_77:
[----:B------:R-:W-:Y:S05]  /*3720*/  BSYNC B1 ;  /* 0x0000000000017941 */ /* 0x000fea0003800000 */
.L_x_76:
        /* <DEDUP_REMOVED lines=10> */
.L_x_79:
[----:B------:R-:W-:Y:S05]  /*37d0*/  BSYNC B1 ;  /* 0x0000000000017941 */ /* 0x000fea0003800000 */
.L_x_78:
        /* <DEDUP_REMOVED lines=10> */
.L_x_81:
[----:B------:R-:W-:Y:S05]  /*3880*/  BSYNC B1 ;  /* 0x0000000000017941 */ /* 0x000fea0003800000 */
.L_x_80:
        /* <DEDUP_REMOVED lines=9> */
.L_x_83:
[----:B------:R-:W-:Y:S05]  /*3920*/  BSYNC B1 ;  /* 0x0000000000017941 */ /* 0x000fea0003800000 */
.L_x_82:
        /* <DEDUP_REMOVED lines=9> */
.L_x_85:
[----:B------:R-:W-:Y:S05]  /*39c0*/  BSYNC B1 ;  /* 0x0000000000017941 */ /* 0x000fea0003800000 */
.L_x_84:
        /* <DEDUP_REMOVED lines=10> */
.L_x_87:
[----:B------:R-:W-:Y:S05]  /*3a70*/  BSYNC B1 ;  /* 0x0000000000017941 */ /* 0x000fea0003800000 */
.L_x_86:
        /* <DEDUP_REMOVED lines=10> */
.L_x_89:
[----:B------:R-:W-:Y:S05]  /*3b20*/  BSYNC B1 ;  /* 0x0000000000017941 */ /* 0x000fea0003800000 */
.L_x_88:
        /* <DEDUP_REMOVED lines=9> */
.L_x_91:
[----:B------:R-:W-:Y:S05]  /*3bc0*/  BSYNC B1 ;  /* 0x0000000000017941 */ /* 0x000fea0003800000 */
.L_x_90:
        /* <DEDUP_REMOVED lines=9> */
.L_x_93:
[----:B------:R-:W-:Y:S05]  /*3c60*/  BSYNC B1 ;  /* 0x0000000000017941 */ /* 0x000fea0003800000 */
.L_x_92:
        /* <DEDUP_REMOVED lines=10> */
.L_x_95:
[----:B------:R-:W-:Y:S05]  /*3d10*/  BSYNC B1 ;  /* 0x0000000000017941 */ /* 0x000fea0003800000 */
.L_x_94:
        /* <DEDUP_REMOVED lines=10> */
.L_x_97:
[----:B------:R-:W-:Y:S05]  /*3dc0*/  BSYNC B1 ;  /* 0x0000000000017941 */ /* 0x000fea0003800000 */
.L_x_96:
        /* <DEDUP_REMOVED lines=9> */
.L_x_99:
[----:B------:R-:W-:Y:S05]  /*3e60*/  BSYNC B1 ;  /* 0x0000000000017941 */ /* 0x000fea0003800000 */
.L_x_98:
        /* <DEDUP_REMOVED lines=9> */
.L_x_101:
[----:B------:R-:W-:Y:S05]  /*3f00*/  BSYNC B1 ;  /* 0x0000000000017941 */ /* 0x000fea0003800000 */
.L_x_100:
        /* <DEDUP_REMOVED lines=10> */
.L_x_103:
[----:B------:R-:W-:Y:S05]  /*3fb0*/  BSYNC B1 ;  /* 0x0000000000017941 */ /* 0x000fea0003800000 */
.L_x_102:
        /* <DEDUP_REMOVED lines=10> */
.L_x_105:
[----:B------:R-:W-:Y:S05]  /*4060*/  BSYNC B1 ;  /* 0x0000000000017941 */ /* 0x000fea0003800000 */
.L_x_104:
        /* <DEDUP_REMOVED lines=9> */
.L_x_107:
[----:B------:R-:W-:Y:S05]  /*4100*/  BSYNC B1 ;  /* 0x0000000000017941 */ /* 0x000fea0003800000 */
.L_x_106:
        /* <DEDUP_REMOVED lines=9> */
.L_x_109:
[----:B------:R-:W-:Y:S05]  /*41a0*/  BSYNC B1 ;  /* 0x0000000000017941 */ /* 0x000fea0003800000 */
.L_x_108:
        /* <DEDUP_REMOVED lines=10> */
.L_x_111:
[----:B------:R-:W-:Y:S05]  /*4250*/  BSYNC B1 ;  /* 0x0000000000017941 */ /* 0x000fea0003800000 */
.L_x_110:
        /* <DEDUP_REMOVED lines=10> */
.L_x_113:
[----:B------:R-:W-:Y:S05]  /*4300*/  BSYNC B1 ;  /* 0x0000000000017941 */ /* 0x000fea0003800000 */
.L_x_112:
        /* <DEDUP_REMOVED lines=9> */
.L_x_115:
[----:B------:R-:W-:Y:S05]  /*43a0*/  BSYNC B1 ;  /* 0x0000000000017941 */ /* 0x000fea0003800000 */
.L_x_114:
        /* <DEDUP_REMOVED lines=9> */
.L_x_117:
[----:B------:R-:W-:Y:S05]  /*4440*/  BSYNC B1 ;  /* 0x0000000000017941 */ /* 0x000fea0003800000 */
.L_x_116:
        /* <DEDUP_REMOVED lines=10> */
.L_x_119:
[----:B------:R-:W-:Y:S05]  /*44f0*/  BSYNC B1 ;  /* 0x0000000000017941 */ /* 0x000fea0003800000 */
.L_x_118:
        /* <DEDUP_REMOVED lines=10> */
.L_x_121:
[----:B------:R-:W-:Y:S05]  /*45a0*/  BSYNC B1 ;  /* 0x0000000000017941 */ /* 0x000fea0003800000 */
.L_x_120:
        /* <DEDUP_REMOVED lines=9> */
.L_x_123:
[----:B------:R-:W-:Y:S05]  /*4640*/  BSYNC B1 ;  /* 0x0000000000017941 */ /* 0x000fea0003800000 */
.L_x_122:
        /* <DEDUP_REMOVED lines=9> */
.L_x_125:
[----:B------:R-:W-:Y:S05]  /*46e0*/  BSYNC B1 ;  /* 0x0000000000017941 */ /* 0x000fea0003800000 */
.L_x_124:
        /* <DEDUP_REMOVED lines=10> */
.L_x_127:
[----:B------:R-:W-:Y:S05]  /*4790*/  BSYNC B1 ;  /* 0x0000000000017941 */ /* 0x000fea0003800000 */
.L_x_126:
        /* <DEDUP_REMOVED lines=10> */
.L_x_129:
[----:B------:R-:W-:Y:S05]  /*4840*/  BSYNC B1 ;  /* 0x0000000000017941 */ /* 0x000fea0003800000 */
.L_x_128:
        /* <DEDUP_REMOVED lines=9> */
.L_x_131:
[----:B------:R-:W-:Y:S05]  /*48e0*/  BSYNC B1 ;  /* 0x0000000000017941 */ /* 0x000fea0003800000 */
.L_x_130:
        /* <DEDUP_REMOVED lines=9> */
.L_x_133:
[----:B------:R-:W-:Y:S05]  /*4980*/  BSYNC B1 ;  /* 0x0000000000017941 */ /* 0x000fea0003800000 */
.L_x_132:
        /* <DEDUP_REMOVED lines=10> */
.L_x_135:
[----:B------:R-:W-:Y:S05]  /*4a30*/  BSYNC B1 ;  /* 0x0000000000017941 */ /* 0x000fea0003800000 */
.L_x_134:
        /* <DEDUP_REMOVED lines=10> */
.L_x_137:
[----:B------:R-:W-:Y:S05]  /*4ae0*/  BSYNC B1 ;  /* 0x0000000000017941 */ /* 0x000fea0003800000 */
.L_x_136:
        /* <DEDUP_REMOVED lines=9> */
.L_x_139:
[----:B------:R-:W-:Y:S05]  /*4b80*/  BSYNC B1 ;  /* 0x0000000000017941 */ /* 0x000fea0003800000 */
.L_x_138:
        /* <DEDUP_REMOVED lines=9> */
.L_x_141:
[----:B------:R-:W-:Y:S05]  /*4c20*/  BSYNC B1 ;  /* 0x0000000000017941 */ /* 0x000fea0003800000 */
.L_x_140:
        /* <DEDUP_REMOVED lines=10> */
.L_x_143:
[----:B------:R-:W-:Y:S05]  /*4cd0*/  BSYNC B1 ;  /* 0x0000000000017941 */ /* 0x000fea0003800000 */
.L_x_142:
        /* <DEDUP_REMOVED lines=10> */
.L_x_145:
[----:B------:R-:W-:Y:S05]  /*4d80*/  BSYNC B1 ;  /* 0x0000000000017941 */ /* 0x000fea0003800000 */
.L_x_144:
        /* <DEDUP_REMOVED lines=9> */
.L_x_147:
[----:B------:R-:W-:Y:S05]  /*4e20*/  BSYNC B1 ;  /* 0x0000000000017941 */ /* 0x000fea0003800000 */
.L_x_146:
        /* <DEDUP_REMOVED lines=9> */
.L_x_149:
[----:B------:R-:W-:Y:S05]  /*4ec0*/  BSYNC B1 ;  /* 0x0000000000017941 */ /* 0x000fea0003800000 */
.L_x_148:
        /* <DEDUP_REMOVED lines=10> */
.L_x_151:
[----:B------:R-:W-:Y:S05]  /*4f70*/  BSYNC B1 ;  /* 0x0000000000017941 */ /* 0x000fea0003800000 */
.L_x_150:
[----:B-----5:R-:W-:Y:S01]  /*4f80*/  IMAD.U32 R5, R24, 0x10000, RZ ;  /* 0x0001000018057824 */ /* 0x020fe200078e00ff */
[----:B------:R-:W-:Y:S01]  /*4f90*/  ISETP.GT.AND P0, PT, R4, 0x79, PT ;  /* 0x000000790400780c */ /* 0x000fe20003f04270 */
[----:B------:R-:W-:Y:S01]  /*4fa0*/  @P2 IMAD.MOV.U32 R4, RZ, RZ, R10 ;  /* 0x000000ffff042224 */ /* 0x000fe200078e000a */
[----:B------:R-:W-:Y:S01]  /*4fb0*/  BSSY B1, `(.L_x_152) ;  /* 0x000000a000017945 */ /* 0x000fe20003800000 */
[----:B------:R-:W-:Y:S01]  /*4fc0*/  FMUL R5, R5, R90 ;  /* 0x0000005a05057220 */ /* 0x000fe20000400000 */
[----:B------:R-:W-:-:S03]  /*4fd0*/  ISETP.GT.AND P3, PT, R3, RZ, P0 ;  /* 0x000000ff0300720c */ /* 0x000fc60000764270 */
[----:B------:R-:W-:-:S05]  /*4fe0*/  FFMA R5, R84, R23, R5 ;  /* 0x0000001754057223 */ /* 0x000fca0000000005 */
[----:B------:R-:W-:-:S04]  /*4ff0*/  F2FP.BF16.F32.PACK_AB R5, RZ, R5 ;  /* 0x00000005ff05723e */ /* 0x000fc800000010ff */
[----:B0-----:R-:W-:Y:S01]  /*5000*/  PRMT R14, R5, 0x7610, R14 ;  /* 0x00007610050e7816 */ /* 0x001fe2000000000e */
[----:B------:R-:W-:-:S05]  /*5010*/  @P2 IMAD.MOV.U32 R5, RZ, RZ, R11 ;  /* 0x000000ffff052224 */ /* 0x000fca00078e000b */
[----:B------:R0:W-:Y:S01]  /*5020*/  @P2 STG.E.U16 desc[UR36][R4.64+0xf0], R14 ;  /* 0x0000f00e04002986 */ /* 0x0001e2000c101524 */
[----:B------:R-:W-:Y:S05]  /*5030*/  @!P3 BRA `(.L_x_153) ;  /* 0x000000000004b947 */ /* 0x000fea0003800000 */
[----:B------:R0:W5:Y:S02]  /*5040*/  LDG.E.LTC128B.U16 R24, desc[UR36][R6.64+0xf2] ;  /* 0x0000f22406187981 */ /* 0x000164000c1e1520 */
.L_x_153:
[----:B------:R-:W-:Y:S05]  /*5050*/  BSYNC B1 ;  /* 0x0000000000017941 */ /* 0x000fea0003800000 */
.L_x_152:
        /* <DEDUP_REMOVED lines=9> */
.L_x_155:
[----:B------:R-:W-:Y:S05]  /*50f0*/  BSYNC B1 ;  /* 0x0000000000017941 */ /* 0x000fea0003800000 */
.L_x_154:
[----:B-----5:R-:W-:Y:S01]  /*5100*/  IMAD.U32 R5, R24, 0x10000, RZ ;  /* 0x0001000018057824 */ /* 0x020fe200078e00ff */
[----:B------:R-:W-:Y:S01]  /*5110*/  ISETP.GT.AND P0, PT, R3, 0x8, P0 ;  /* 0x000000080300780c */ /* 0x000fe20000704270 */
[----:B0-----:R-:W-:Y:S01]  /*5120*/  @P1 IMAD.MOV.U32 R4, RZ, RZ, R12 ;  /* 0x000000ffff041224 */ /* 0x001fe200078e000c */
[----:B------:R-:W-:Y:S01]  /*5130*/  BSSY B1, `(.L_x_156) ;  /* 0x0000009000017945 */ /* 0x000fe20003800000 */
[----:B------:R-:W-:-:S04]  /*5140*/  FMUL R5, R5, R90 ;  /* 0x0000005a05057220 */ /* 0x000fc80000400000 */
[----:B------:R-:W-:-:S05]  /*5150*/  FFMA R5, R86, R23, R5 ;  /* 0x0000001756057223 */ /* 0x000fca0000000005 */
[----:B------:R-:W-:-:S04]  /*5160*/  F2FP.BF16.F32.PACK_AB R5, RZ, R5 ;  /* 0x00000005ff05723e */ /* 0x000fc800000010ff */
[----:B-1-3--:R-:W-:Y:S01]  /*5170*/  PRMT R6, R5, 0x7610, R6 ;  /* 0x0000761005067816 */ /* 0x00afe20000000006 */
[----:B------:R-:W-:-:S05]  /*5180*/  @P1 IMAD.MOV.U32 R5, RZ, RZ, R13 ;  /* 0x000000ffff051224 */ /* 0x000fca00078e000d */
[----:B------:R0:W-:Y:S01]  /*5190*/  @P1 STG.E.U16 desc[UR36][R4.64+0xf0], R6 ;  /* 0x0000f00604001986 */ /* 0x0001e2000c101524 */
[----:B------:R-:W-:Y:S05]  /*51a0*/  @!P0 BRA `(.L_x_157) ;  /* 0x0000000000048947 */ /* 0x000fea0003800000 */
[----:B------:R1:W5:Y:S02]  /*51b0*/  LDG.E.LTC128B.U16 R24, desc[UR36][R8.64+0xf2] ;  /* 0x0000f22408187981 */ /* 0x000364000c1e1520 */
.L_x_157:
[----:B------:R-:W-:Y:S05]  /*51c0*/  BSYNC B1 ;  /* 0x0000000000017941 */ /* 0x000fea0003800000 */
.L_x_156:
[----:B------:R-:W-:Y:S05]  /*51d0*/  @!P0 BRA `(.L_x_158) ;  /* 0x0000001000e88947 */ /* 0x000fea0003800000 */
[----:B-----5:R-:W-:-:S04]  /*51e0*/  IMAD.U32 R3, R24, 0x10000, RZ ;  /* 0x0001000018037824 */ /* 0x020fc800078e00ff */
[----:B0-----:R-:W-:-:S04]  /*51f0*/  FMUL R4, R3, R90 ;  /* 0x0000005a03047220 */ /* 0x001fc80000400000 */
[----:B------:R-:W-:-:S05]  /*5200*/  FFMA R4, R87, R23, R4 ;  /* 0x0000001757047223 */ /* 0x000fca0000000004 */
[----:B------:R-:W-:-:S05]  /*5210*/  F2FP.BF16.F32.PACK_AB R4, RZ, R4 ;  /* 0x00000004ff04723e */ /* 0x000fca00000010ff */
[----:B------:R3:W-:Y:S01]  /*5220*/  STG.E.U16 desc[UR36][R12.64+0xf2], R4 ;  /* 0x0000f2040c007986 */ /* 0x0007e2000c101524 */
[----:B------:R-:W-:Y:S05]  /*5230*/  BRA `(.L_x_158) ;  /* 0x0000001000d07947 */ /* 0x000fea0003800000 */
.L_x_33:
[----:B------:R-:W-:Y:S01]  /*5240*/  ISETP.GT.AND P3, PT, R4, 0x1, PT ;  /* 0x000000010400780c */ /* 0x000fe20003f64270 */
[----:B------:R-:W-:Y:S01]  /*5250*/  ULDC.64 UR4, c[0x0][0x5c0] ;  /* 0x0001700000047ab9 */ /* 0x000fe20000000a00 */
[-C--:B------:R-:W-:Y:S01]  /*5260*/  FMUL R24, R24, R23.reuse ;  /* 0x0000001718187220 */ /* 0x080fe20000400000 */
[----:B------:R-:W-:Y:S01]  /*5270*/  LEA R6, P4, R106, UR4, 0x1 ;  /* 0x000000046a067c11 */ /* 0x000fe2000f8808ff */
[-C--:B------:R-:W-:Y:S01]  /*5280*/  FMUL R25, R25, R23.reuse ;  /* 0x0000001719197220 */ /* 0x080fe20000400000 */
[----:B------:R-:W-:Y:S01]  /*5290*/  ISETP.GT.AND P0, PT, R3, RZ, P3 ;  /* 0x000000ff0300720c */ /* 0x000fe20001f04270 */
[-C--:B------:R-:W-:Y:S01]  /*52a0*/  FMUL R26, R26, R23.reuse ;  /* 0x000000171a1a7220 */ /* 0x080fe20000400000 */
[----:B------:R-:W-:Y:S01]  /*52b0*/  F2FP.BF16.F32.PACK_AB R24, RZ, R24 ;  /* 0x00000018ff18723e */ /* 0x000fe200000010ff */
[-C--:B------:R-:W-:Y:S01]  /*52c0*/  FMUL R27, R27, R23.reuse ;  /* 0x000000171b1b7220 */ /* 0x080fe20000400000 */
[----:B------:R-:W-:Y:S01]  /*52d0*/  LEA.HI.X R7, R106, UR5, R103, 0x1, P4 ;  /* 0x000000056a077c11 */ /* 0x000fe2000a0f0c67 */
[----:B------:R-:W-:Y:S01]  /*52e0*/  FMUL R28, R28, R23 ;  /* 0x000000171c1c7220 */ /* 0x000fe20000400000 */
[----:B------:R-:W-:Y:S01]  /*52f0*/  F2FP.BF16.F32.PACK_AB R25, RZ, R25 ;  /* 0x00000019ff19723e */ /* 0x000fe200000010ff */
[-C--:B------:R-:W-:Y:S01]  /*5300*/  FMUL R29, R29, R23.reuse ;  /* 0x000000171d1d7220 */ /* 0x080fe20000400000 */
[----:B------:R-:W-:Y:S01]  /*5310*/  ISETP.GT.AND P2, PT, R3, 0x8, P2 ;  /* 0x000000080300780c */ /* 0x000fe20001744270 */
[----:B------:R-:W-:Y:S01]  /*5320*/  @P1 STG.E.U16 desc[UR36][R6.64], R24 ;  /* 0x0000001806001986 */ /* 0x000fe2000c101524 */
[----:B------:R-:W-:Y:S01]  /*5330*/  ISETP.GT.AND P1, PT, R4, 0x8, PT ;  /* 0x000000080400780c */ /* 0x000fe20003f24270 */
[-C--:B------:R-:W-:Y:S01]  /*5340*/  FMUL R30, R30, R23.reuse ;  /* 0x000000171e1e7220 */ /* 0x080fe20000400000 */
[C---:B------:R-:W-:Y:S01]  /*5350*/  SHF.L.U64.HI R5, R91.reuse, 0x1, R92 ;  /* 0x000000015b057819 */ /* 0x040fe2000001025c */
[----:B------:R-:W-:Y:S01]  /*5360*/  @P0 STG.E.U16 desc[UR36][R6.64+0x2], R25 ;  /* 0x0000021906000986 */ /* 0x000fe2000c101524 */
[----:B------:R-:W-:Y:S01]  /*5370*/  LEA R8, P5, R91, R6, 0x1 ;  /* 0x000000065b087211 */ /* 0x000fe200078a08ff */
[-C--:B------:R-:W-:Y:S01]  /*5380*/  FMUL R31, R31, R23.reuse ;  /* 0x000000171f1f7220 */ /* 0x080fe20000400000 */
[----:B------:R-:W-:Y:S01]  /*5390*/  ISETP.GT.AND P3, PT, R3, 0x8, P3 ;  /* 0x000000080300780c */ /* 0x000fe20001f64270 */
[-C--:B------:R-:W-:Y:S01]  /*53a0*/  FMUL R32, R32, R23.reuse ;  /* 0x0000001720207220 */ /* 0x080fe20000400000 */
[----:B------:R-:W-:Y:S01]  /*53b0*/  ISETP.GT.AND P0, PT, R4, 0x9, PT ;  /* 0x000000090400780c */ /* 0x000fe20003f04270 */
[----:B------:R-:W-:Y:S01]  /*53c0*/  IMAD.X R9, R5, 0x1, R7, P5 ;  /* 0x0000000105097824 */ /* 0x000fe200028e0607 */
[----:B------:R-:W-:Y:S01]  /*53d0*/  ISETP.GT.AND P4, PT, R3, RZ, P1 ;  /* 0x000000ff0300720c */ /* 0x000fe20000f84270 */
[-C--:B------:R-:W-:Y:S01]  /*53e0*/  FMUL R33, R33, R23.reuse ;  /* 0x0000001721217220 */ /* 0x080fe20000400000 */
[----:B------:R-:W-:Y:S01]  /*53f0*/  F2FP.BF16.F32.PACK_AB R26, RZ, R26 ;  /* 0x0000001aff1a723e */ /* 0x000fe200000010ff */
[-C--:B------:R-:W-:Y:S01]  /*5400*/  FMUL R34, R34, R23.reuse ;  /* 0x0000001722227220 */ /* 0x080fe20000400000 */
[----:B------:R-:W-:Y:S01]  /*5410*/  ISETP.GT.AND P5, PT, R3, RZ, P0 ;  /* 0x000000ff0300720c */ /* 0x000fe200007a4270 */
[----:B------:R-:W-:Y:S01]  /*5420*/  FMUL R35, R35, R23 ;  /* 0x0000001723237220 */ /* 0x000fe20000400000 */
[----:B------:R-:W-:Y:S01]  /*5430*/  F2FP.BF16.F32.PACK_AB R27, RZ, R27 ;  /* 0x0000001bff1b723e */ /* 0x000fe200000010ff */
[----:B------:R-:W-:Y:S01]  /*5440*/  @P2 STG.E.U16 desc[UR36][R8.64], R26 ;  /* 0x0000001a08002986 */ /* 0x000fe2000c101524 */
[----:B------:R-:W-:Y:S01]  /*5450*/  F2FP.BF16.F32.PACK_AB R28, RZ, R28 ;  /* 0x0000001cff1c723e */ /* 0x000fe200000010ff */
[-C--:B------:R-:W-:Y:S01]  /*5460*/  FMUL R36, R36, R23.reuse ;  /* 0x0000001724247220 */ /* 0x080fe20000400000 */
[----:B------:R-:W-:Y:S01]  /*5470*/  ISETP.GT.AND P2, PT, R3, 0x8, P1 ;  /* 0x000000080300780c */ /* 0x000fe20000f44270 */
[----:B------:R-:W-:Y:S01]  /*5480*/  @P3 STG.E.U16 desc[UR36][R8.64+0x2], R27 ;  /* 0x0000021b08003986 */ /* 0x000fe2000c101524 */
[----:B------:R-:W-:Y:S01]  /*5490*/  ISETP.GT.AND P1, PT, R4, 0x10, PT ;  /* 0x000000100400780c */ /* 0x000fe20003f24270 */
[----:B------:R-:W-:Y:S01]  /*54a0*/  FMUL R37, R37, R23 ;  /* 0x0000001725257220 */ /* 0x000fe20000400000 */
[----:B------:R-:W-:Y:S01]  /*54b0*/  F2FP.BF16.F32.PACK_AB R29, RZ, R29 ;  /* 0x0000001dff1d723e */ /* 0x000fe200000010ff */
[----:B------:R-:W-:Y:S01]  /*54c0*/  @P4 STG.E.U16 desc[UR36][R6.64+0x10], R28 ;  /* 0x0000101c06004986 */ /* 0x000fe2000c101524 */
[C---:B------:R-:W-:Y:S01]  /*54d0*/  ISETP.GT.AND P3, PT, R3.reuse, 0x8, P0 ;  /* 0x000000080300780c */ /* 0x040fe20000764270 */
[-C--:B------:R-:W-:Y:S01]  /*54e0*/  FMUL R38, R38, R23.reuse ;  /* 0x0000001726267220 */ /* 0x080fe20000400000 */
[----:B------:R-:W-:Y:S01]  /*54f0*/  ISETP.GT.AND P0, PT, R4, 0x11, PT ;  /* 0x000000110400780c */ /* 0x000fe20003f04270 */
[----:B------:R-:W-:Y:S01]  /*5500*/  @P5 STG.E.U16 desc[UR36][R6.64+0x12], R29 ;  /* 0x0000121d06005986 */ /* 0x000fe2000c101524 */
        /* <DEDUP_REMOVED lines=161> */
[----:B------:R-:W-:Y:S01]  /*5f20*/  FMUL R87, R87, R23 ;  /* 0x0000001757577220 */ /* 0x000fe20000400000 */
[----:B------:R-:W-:-:S02]  /*5f30*/  F2FP.BF16.F32.PACK_AB R62, RZ, R62 ;  /* 0x0000003eff3e723e */ /* 0x000fc400000010ff */
[C---:B------:R-:W-:Y:S02]  /*5f40*/  ISETP.GT.AND P5, PT, R3.reuse, RZ, P0 ;  /* 0x000000ff0300720c */ /* 0x040fe400007a4270 */
[----:B------:R-:W-:Y:S01]  /*5f50*/  F2FP.BF16.F32.PACK_AB R63, RZ, R63 ;  /* 0x0000003fff3f723e */ /* 0x000fe200000010ff */
[----:B------:R-:W-:Y:S01]  /*5f60*/  @P2 STG.E.U16 desc[UR36][R8.64+0x90], R62 ;  /* 0x0000903e08002986 */ /* 0x000fe2000c101524 */
[----:B------:R-:W-:Y:S02]  /*5f70*/  F2FP.BF16.F32.PACK_AB R64, RZ, R64 ;  /* 0x00000040ff40723e */ /* 0x000fe400000010ff */
[C---:B------:R-:W-:Y:S01]  /*5f80*/  ISETP.GT.AND P2, PT, R3.reuse, 0x8, P1 ;  /* 0x000000080300780c */ /* 0x040fe20000f44270 */
[----:B------:R-:W-:Y:S01]  /*5f90*/  @P3 STG.E.U16 desc[UR36][R8.64+0x92], R63 ;  /* 0x0000923f08003986 */ /* 0x000fe2000c101524 */
[----:B------:R-:W-:Y:S02]  /*5fa0*/  ISETP.GT.AND P1, PT, R4, 0x58, PT ;  /* 0x000000580400780c */ /* 0x000fe40003f24270 */
[----:B------:R-:W-:Y:S01]  /*5fb0*/  F2FP.BF16.F32.PACK_AB R65, RZ, R65 ;  /* 0x00000041ff41723e */ /* 0x000fe200000010ff */
[----:B------:R-:W-:Y:S01]  /*5fc0*/  @P4 STG.E.U16 desc[UR36][R6.64+0xa0], R64 ;  /* 0x0000a04006004986 */ /* 0x000fe2000c101524 */
[----:B------:R-:W-:-:S02]  /*5fd0*/  ISETP.GT.AND P3, PT, R3, 0x8, P0 ;  /* 0x000000080300780c */ /* 0x000fc40000764270 */
[----:B------:R-:W-:Y:S01]  /*5fe0*/  ISETP.GT.AND P0, PT, R4, 0x59, PT ;  /* 0x000000590400780c */ /* 0x000fe20003f04270 */
[----:B------:R-:W-:Y:S01]  /*5ff0*/  @P5 STG.E.U16 desc[UR36][R6.64+0xa2], R65 ;  /* 0x0000a24106005986 */ /* 0x000fe2000c101524 */
[C---:B------:R-:W-:Y:S02]  /*6000*/  ISETP.GT.AND P4, PT, R3.reuse, RZ, P1 ;  /* 0x000000ff0300720c */ /* 0x040fe40000f84270 */
[----:B------:R-:W-:Y:S02]  /*6010*/  F2FP.BF16.F32.PACK_AB R66, RZ, R66 ;  /* 0x00000042ff42723e */ /* 0x000fe400000010ff */
[----:B------:R-:W-:Y:S02]  /*6020*/  ISETP.GT.AND P5, PT, R3, RZ, P0 ;  /* 0x000000ff0300720c */ /* 0x000fe400007a4270 */
[----:B------:R-:W-:Y:S01]  /*6030*/  F2FP.BF16.F32.PACK_AB R67, RZ, R67 ;  /* 0x00000043ff43723e */ /* 0x000fe200000010ff */
[----:B------:R-:W-:Y:S01]  /*6040*/  @P2 STG.E.U16 desc[UR36][R8.64+0xa0], R66 ;  /* 0x0000a04208002986 */ /* 0x000fe2000c101524 */
[----:B------:R-:W-:-:S02]  /*6050*/  F2FP.BF16.F32.PACK_AB R68, RZ, R68 ;  /* 0x00000044ff44723e */ /* 0x000fc400000010ff */
[C---:B------:R-:W-:Y:S01]  /*6060*/  ISETP.GT.AND P2, PT, R3.reuse, 0x8, P1 ;  /* 0x000000080300780c */ /* 0x040fe20000f44270 */
[----:B------:R-:W-:Y:S01]  /*6070*/  @P3 STG.E.U16 desc[UR36][R8.64+0xa2], R67 ;  /* 0x0000a24308003986 */ /* 0x000fe2000c101524 */
[C---:B------:R-:W-:Y:S02]  /*6080*/  ISETP.GT.AND P1, PT, R4.reuse, 0x60, PT ;  /* 0x000000600400780c */ /* 0x040fe40003f24270 */
[----:B------:R-:W-:Y:S01]  /*6090*/  F2FP.BF16.F32.PACK_AB R69, RZ, R69 ;  /* 0x00000045ff45723e */ /* 0x000fe200000010ff */
[----:B------:R-:W-:Y:S01]  /*60a0*/  @P4 STG.E.U16 desc[UR36][R6.64+0xb0], R68 ;  /* 0x0000b04406004986 */ /* 0x000fe2000c101524 */
[C---:B------:R-:W-:Y:S02]  /*60b0*/  ISETP.GT.AND P3, PT, R3.reuse, 0x8, P0 ;  /* 0x000000080300780c */ /* 0x040fe40000764270 */
[----:B------:R-:W-:Y:S01]  /*60c0*/  ISETP.GT.AND P0, PT, R4, 0x61, PT ;  /* 0x000000610400780c */ /* 0x000fe20003f04270 */
[----:B------:R-:W-:Y:S01]  /*60d0*/  @P5 STG.E.U16 desc[UR36][R6.64+0xb2], R69 ;  /* 0x0000b24506005986 */ /* 0x000fe2000c101524 */
[----:B------:R-:W-:-:S02]  /*60e0*/  ISETP.GT.AND P4, PT, R3, RZ, P1 ;  /* 0x000000ff0300720c */ /* 0x000fc40000f84270 */
[C---:B------:R-:W-:Y:S02]  /*60f0*/  ISETP.GT.AND P5, PT, R3.reuse, RZ, P0 ;  /* 0x000000ff0300720c */ /* 0x040fe400007a4270 */
[----:B------:R-:W-:Y:S02]  /*6100*/  F2FP.BF16.F32.PACK_AB R70, RZ, R70 ;  /* 0x00000046ff46723e */ /* 0x000fe400000010ff */
[----:B------:R-:W-:Y:S02]  /*6110*/  F2FP.BF16.F32.PACK_AB R71, RZ, R71 ;  /* 0x00000047ff47723e */ /* 0x000fe400000010ff */
[----:B------:R-:W-:Y:S01]  /*6120*/  F2FP.BF16.F32.PACK_AB R72, RZ, R72 ;  /* 0x00000048ff48723e */ /* 0x000fe200000010ff */
[----:B------:R-:W-:Y:S01]  /*6130*/  @P2 STG.E.U16 desc[UR36][R8.64+0xb0], R70 ;  /* 0x0000b04608002986 */ /* 0x000fe2000c101524 */
[----:B------:R-:W-:Y:S02]  /*6140*/  F2FP.BF16.F32.PACK_AB R73, RZ, R73 ;  /* 0x00000049ff49723e */ /* 0x000fe400000010ff */
[C---:B------:R-:W-:Y:S01]  /*6150*/  ISETP.GT.AND P1, PT, R3.reuse, 0x8, P1 ;  /* 0x000000080300780c */ /* 0x040fe20000f24270 */
[----:B------:R-:W-:Y:S01]  /*6160*/  @P3 STG.E.U16 desc[UR36][R8.64+0xb2], R71 ;  /* 0x0000b24708003986 */ /* 0x000fe2000c101524 */
[----:B------:R-:W-:-:S02]  /*6170*/  ISETP.GT.AND P2, PT, R3, 0x8, P0 ;  /* 0x000000080300780c */ /* 0x000fc40000744270 */
[C---:B------:R-:W-:Y:S01]  /*6180*/  ISETP.GT.AND P0, PT, R4.reuse, 0x69, PT ;  /* 0x000000690400780c */ /* 0x040fe20003f04270 */
[----:B------:R-:W-:Y:S01]  /*6190*/  @P4 STG.E.U16 desc[UR36][R6.64+0xc0], R72 ;  /* 0x0000c04806004986 */ /* 0x000fe2000c101524 */
[----:B------:R-:W-:Y:S02]  /*61a0*/  ISETP.GT.AND P4, PT, R4, 0x68, PT ;  /* 0x000000680400780c */ /* 0x000fe40003f84270 */
[----:B------:R-:W-:Y:S01]  /*61b0*/  F2FP.BF16.F32.PACK_AB R74, RZ, R74 ;  /* 0x0000004aff4a723e */ /* 0x000fe200000010ff */
[----:B------:R-:W-:Y:S01]  /*61c0*/  @P5 STG.E.U16 desc[UR36][R6.64+0xc2], R73 ;  /* 0x0000c24906005986 */ /* 0x000fe2000c101524 */
[C---:B------:R-:W-:Y:S02]  /*61d0*/  ISETP.GT.AND P5, PT, R3.reuse, RZ, P4 ;  /* 0x000000ff0300720c */ /* 0x040fe400027a4270 */
[----:B------:R-:W-:Y:S01]  /*61e0*/  ISETP.GT.AND P3, PT, R3, RZ, P0 ;  /* 0x000000ff0300720c */ /* 0x000fe20000764270 */
[----:B------:R-:W-:Y:S01]  /*61f0*/  @P1 STG.E.U16 desc[UR36][R8.64+0xc0], R74 ;  /* 0x0000c04a08001986 */ /* 0x000fe2000c101524 */
[----:B------:R-:W-:-:S02]  /*6200*/  F2FP.BF16.F32.PACK_AB R75, RZ, R75 ;  /* 0x0000004bff4b723e */ /* 0x000fc400000010ff */
[----:B------:R-:W-:Y:S02]  /*6210*/  F2FP.BF16.F32.PACK_AB R76, RZ, R76 ;  /* 0x0000004cff4c723e */ /* 0x000fe400000010ff */
[C---:B------:R-:W-:Y:S01]  /*6220*/  ISETP.GT.AND P4, PT, R3.reuse, 0x8, P4 ;  /* 0x000000080300780c */ /* 0x040fe20002784270 */
[----:B------:R-:W-:Y:S01]  /*6230*/  @P2 STG.E.U16 desc[UR36][R8.64+0xc2], R75 ;  /* 0x0000c24b08002986 */ /* 0x000fe2000c101524 */
[----:B------:R-:W-:Y:S02]  /*6240*/  F2FP.BF16.F32.PACK_AB R77, RZ, R77 ;  /* 0x0000004dff4d723e */ /* 0x000fe400000010ff */
[C---:B------:R-:W-:Y:S01]  /*6250*/  ISETP.GT.AND P2, PT, R4.reuse, 0x71, PT ;  /* 0x000000710400780c */ /* 0x040fe20003f44270 */
[----:B------:R-:W-:Y:S01]  /*6260*/  @P5 STG.E.U16 desc[UR36][R6.64+0xd0], R76 ;  /* 0x0000d04c06005986 */ /* 0x000fe2000c101524 */
[----:B------:R-:W-:Y:S02]  /*6270*/  ISETP.GT.AND P5, PT, R3, 0x8, P0 ;  /* 0x000000080300780c */ /* 0x000fe400007a4270 */
[C---:B------:R-:W-:Y:S01]  /*6280*/  ISETP.GT.AND P1, PT, R4.reuse, 0x78, PT ;  /* 0x000000780400780c */ /* 0x040fe20003f24270 */
[----:B------:R-:W-:Y:S01]  /*6290*/  @P3 STG.E.U16 desc[UR36][R6.64+0xd2], R77 ;  /* 0x0000d24d06003986 */ /* 0x000fe2000c101524 */
[----:B------:R-:W-:-:S02]  /*62a0*/  ISETP.GT.AND P3, PT, R4, 0x70, PT ;  /* 0x000000700400780c */ /* 0x000fc40003f64270 */
[----:B------:R-:W-:Y:S01]  /*62b0*/  ISETP.GT.AND P0, PT, R4, 0x79, PT ;  /* 0x000000790400780c */ /* 0x000fe20003f04270 */
[----:B------:R-:W-:Y:S01]  /*62c0*/  @P4 IMAD.MOV.U32 R4, RZ, RZ, R8 ;  /* 0x000000ffff044224 */ /* 0x000fe200078e0008 */
[----:B------:R-:W-:Y:S01]  /*62d0*/  F2FP.BF16.F32.PACK_AB R78, RZ, R78 ;  /* 0x0000004eff4e723e */ /* 0x000fe200000010ff */
[----:B------:R-:W-:Y:S01]  /*62e0*/  @P4 IMAD.MOV.U32 R5, RZ, RZ, R9 ;  /* 0x000000ffff054224 */ /* 0x000fe200078e0009 */
[----:B------:R-:W-:Y:S02]  /*62f0*/  F2FP.BF16.F32.PACK_AB R79, RZ, R79 ;  /* 0x0000004fff4f723e */ /* 0x000fe400000010ff */
[----:B------:R-:W-:Y:S02]  /*6300*/  F2FP.BF16.F32.PACK_AB R80, RZ, R80 ;  /* 0x00000050ff50723e */ /* 0x000fe400000010ff */
[----:B------:R0:W-:Y:S01]  /*6310*/  @P4 STG.E.U16 desc[UR36][R4.64+0xd0], R78 ;  /* 0x0000d04e04004986 */ /* 0x0001e2000c101524 */
[----:B------:R-:W-:Y:S02]  /*6320*/  ISETP.GT.AND P4, PT, R3, RZ, P2 ;  /* 0x000000ff0300720c */ /* 0x000fe40001784270 */
[----:B------:R-:W-:-:S02]  /*6330*/  F2FP.BF16.F32.PACK_AB R81, RZ, R81 ;  /* 0x00000051ff51723e */ /* 0x000fc400000010ff */
[----:B------:R-:W-:Y:S02]  /*6340*/  ISETP.GT.AND P2, PT, R3, 0x8, P2 ;  /* 0x000000080300780c */ /* 0x000fe40001744270 */
[----:B------:R-:W-:Y:S02]  /*6350*/  F2FP.BF16.F32.PACK_AB R82, RZ, R82 ;  /* 0x00000052ff52723e */ /* 0x000fe400000010ff */
[----:B------:R-:W-:Y:S02]  /*6360*/  F2FP.BF16.F32.PACK_AB R83, RZ, R83 ;  /* 0x00000053ff53723e */ /* 0x000fe400000010ff */
[----:B------:R-:W-:Y:S01]  /*6370*/  F2FP.BF16.F32.PACK_AB R84, RZ, R84 ;  /* 0x00000054ff54723e */ /* 0x000fe200000010ff */
[----:B0-----:R-:W-:Y:S01]  /*6380*/  @P5 IMAD.MOV.U32 R4, RZ, RZ, R8 ;  /* 0x000000ffff045224 */ /* 0x001fe200078e0008 */
[----:B------:R-:W-:Y:S01]  /*6390*/  F2FP.BF16.F32.PACK_AB R85, RZ, R85 ;  /* 0x00000055ff55723e */ /* 0x000fe200000010ff */
[----:B------:R-:W-:Y:S01]  /*63a0*/  @P5 IMAD.MOV.U32 R5, RZ, RZ, R9 ;  /* 0x000000ffff055224 */ /* 0x000fe200078e0009 */
[----:B------:R-:W-:-:S02]  /*63b0*/  F2FP.BF16.F32.PACK_AB R86, RZ, R86 ;  /* 0x00000056ff56723e */ /* 0x000fc400000010ff */
[----:B------:R-:W-:Y:S02]  /*63c0*/  F2FP.BF16.F32.PACK_AB R87, RZ, R87 ;  /* 0x00000057ff57723e */ /* 0x000fe400000010ff */
[----:B------:R0:W-:Y:S01]  /*63d0*/  @P5 STG.E.U16 desc[UR36][R4.64+0xd2], R79 ;  /* 0x0000d24f04005986 */ /* 0x0001e2000c101524 */
[C---:B------:R-:W-:Y:S02]  /*63e0*/  ISETP.GT.AND P5, PT, R3.reuse, RZ, P3 ;  /* 0x000000ff0300720c */ /* 0x040fe40001fa4270 */
[----:B------:R-:W-:-:S11]  /*63f0*/  ISETP.GT.AND P3, PT, R3, 0x8, P3 ;  /* 0x000000080300780c */ /* 0x000fd60001f64270 */
[----:B0-----:R-:W-:Y:S02]  /*6400*/  @P5 IMAD.MOV.U32 R4, RZ, RZ, R6 ;  /* 0x000000ffff045224 */ /* 0x001fe400078e0006 */
[----:B------:R-:W-:-:S05]  /*6410*/  @P5 IMAD.MOV.U32 R5, RZ, RZ, R7 ;  /* 0x000000ffff055224 */ /* 0x000fca00078e0007 */
[----:B------:R0:W-:Y:S01]  /*6420*/  @P5 STG.E.U16 desc[UR36][R4.64+0xe0], R80 ;  /* 0x0000e05004005986 */ /* 0x0001e2000c101524 */
[C---:B------:R-:W-:Y:S02]  /*6430*/  ISETP.GT.AND P5, PT, R3.reuse, RZ, P0 ;  /* 0x000000ff0300720c */ /* 0x040fe400007a4270 */
[----:B------:R-:W-:Y:S01]  /*6440*/  ISETP.GT.AND P0, PT, R3, 0x8, P0 ;  /* 0x000000080300780c */ /* 0x000fe20000704270 */
[----:B0-----:R-:W-:Y:S02]  /*6450*/  @P4 IMAD.MOV.U32 R4, RZ, RZ, R6 ;  /* 0x000000ffff044224 */ /* 0x001fe400078e0006 */
[----:B------:R-:W-:-:S05]  /*6460*/  @P4 IMAD.MOV.U32 R5, RZ, RZ, R7 ;  /* 0x000000ffff054224 */ /* 0x000fca00078e0007 */
[----:B------:R0:W-:Y:S01]  /*6470*/  @P4 STG.E.U16 desc[UR36][R4.64+0xe2], R81 ;  /* 0x0000e25104004986 */ /* 0x0001e2000c101524 */
[C---:B------:R-:W-:Y:S02]  /*6480*/  ISETP.GT.AND P4, PT, R3.reuse, RZ, P1 ;  /* 0x000000ff0300720c */ /* 0x040fe40000f84270 */
[----:B------:R-:W-:Y:S01]  /*6490*/  ISETP.GT.AND P1, PT, R3, 0x8, P1 ;  /* 0x000000080300780c */ /* 0x000fe20000f24270 */
[----:B0-----:R-:W-:Y:S02]  /*64a0*/  @P3 IMAD.MOV.U32 R4, RZ, RZ, R8 ;  /* 0x000000ffff043224 */ /* 0x001fe400078e0008 */
[----:B------:R-:W-:-:S05]  /*64b0*/  @P3 IMAD.MOV.U32 R5, RZ, RZ, R9 ;  /* 0x000000ffff053224 */ /* 0x000fca00078e0009 */
[----:B------:R0:W-:Y:S02]  /*64c0*/  @P3 STG.E.U16 desc[UR36][R4.64+0xe0], R82 ;  /* 0x0000e05204003986 */ /* 0x0001e4000c101524 */
[----:B0-----:R-:W-:Y:S02]  /*64d0*/  @P2 IMAD.MOV.U32 R4, RZ, RZ, R8 ;  /* 0x000000ffff042224 */ /* 0x001fe400078e0008 */
[----:B------:R-:W-:-:S05]  /*64e0*/  @P2 IMAD.MOV.U32 R5, RZ, RZ, R9 ;  /* 0x000000ffff052224 */ /* 0x000fca00078e0009 */
[----:B------:R0:W-:Y:S02]  /*64f0*/  @P2 STG.E.U16 desc[UR36][R4.64+0xe2], R83 ;  /* 0x0000e25304002986 */ /* 0x0001e4000c101524 */
[----:B0-----:R-:W-:Y:S02]  /*6500*/  @P4 IMAD.MOV.U32 R4, RZ, RZ, R6 ;  /* 0x000000ffff044224 */ /* 0x001fe400078e0006 */
[----:B------:R-:W-:-:S05]  /*6510*/  @P4 IMAD.MOV.U32 R5, RZ, RZ, R7 ;  /* 0x000000ffff054224 */ /* 0x000fca00078e0007 */
[----:B------:R0:W-:Y:S04]  /*6520*/  @P4 STG.E.U16 desc[UR36][R4.64+0xf0], R84 ;  /* 0x0000f05404004986 */ /* 0x0001e8000c101524 */
[----:B------:R1:W-:Y:S01]  /*6530*/  @P5 STG.E.U16 desc[UR36][R6.64+0xf2], R85 ;  /* 0x0000f25506005986 */ /* 0x0003e2000c101524 */
[----:B0-----:R-:W-:Y:S02]  /*6540*/  @P1 IMAD.MOV.U32 R4, RZ, RZ, R8 ;  /* 0x000000ffff041224 */ /* 0x001fe400078e0008 */
[----:B------:R-:W-:-:S05]  /*6550*/  @P1 IMAD.MOV.U32 R5, RZ, RZ, R9 ;  /* 0x000000ffff051224 */ /* 0x000fca00078e0009 */
[----:B------:R1:W-:Y:S04]  /*6560*/  @P1 STG.E.U16 desc[UR36][R4.64+0xf0], R86 ;  /* 0x0000f05604001986 */ /* 0x0003e8000c101524 */
[----:B------:R1:W-:Y:S02]  /*6570*/  @P0 STG.E.U16 desc[UR36][R8.64+0xf2], R87 ;  /* 0x0000f25708000986 */ /* 0x0003e4000c101524 */
.L_x_158:
[----:B------:R-:W-:Y:S05]  /*6580*/  BSYNC B0 ;  /* 0x0000000000007941 */ /* 0x000fea0003800000 */
.L_x_32:
[----:B------:R-:W-:Y:S01]  /*6590*/  IADD3 R16, P0, R16, UR38, RZ ;  /* 0x0000002610107c10 */ /* 0x000fe2000ff1e0ff */
[----:B------:R-:W-:Y:S01]  /*65a0*/  ULDC.64 UR4, c[0x0][0x650] ;  /* 0x0001940000047ab9 */ /* 0x000fe20000000a00 */
[----:B------:R-:W-:Y:S01]  /*65b0*/  PRMT R3, RZ, 0x7610, R3 ;  /* 0x00007610ff037816 */ /* 0x000fe20000000003 */
[----:B------:R-:W-:Y:S01]  /*65c0*/  IMAD.MOV.U32 R100, RZ, RZ, -0x1 ;  /* 0xffffffffff647424 */ /* 0x000fe200078e00ff */
[----:B------:R-:W-:Y:S01]  /*65d0*/  IADD3.X R17, R17, UR41, RZ, P0, !PT ;  /* 0x0000002911117c10 */ /* 0x000fe200087fe4ff */
[----:B------:R-:W-:Y:S01]  /*65e0*/  IMAD.MOV.U32 R101, RZ, RZ, -0x1 ;  /* 0xffffffffff657424 */ /* 0x000fe200078e00ff */
[----:B------:R-:W-:-:S04]  /*65f0*/  ISETP.GE.U32.AND P0, PT, R16, UR4, PT ;  /* 0x0000000410007c0c */ /* 0x000fc8000bf06070 */
[----:B------:R-:W-:-:S13]  /*6600*/  ISETP.GE.U32.AND.EX P0, PT, R17, UR5, PT, P0 ;  /* 0x0000000511007c0c */ /* 0x000fda000bf06100 */
[----:B------:R-:W-:Y:S05]  /*6610*/  @P0 BRA `(.L_x_159) ;  /* 0x00000004004c0947 */ /* 0x000fea0003800000 */
[----:B------:R-:W0:Y:S01]  /*6620*/  LDC.64 R10, c[0x0][0x628] ;  /* 0x00018a00ff0a7b82 */ /* 0x000e220000000a00 */
[----:B---3--:R-:W3:Y:S01]  /*6630*/  S2R R12, SR_CTAID.X ;  /* 0x00000000000c7919 */ /* 0x008ee20000002500 */
[----:B-12-4-:R-:W-:Y:S02]  /*6640*/  IMAD.MOV.U32 R8, RZ, RZ, R16 ;  /* 0x000000ffff087224 */ /* 0x016fe400078e0010 */
[----:B------:R-:W-:Y:S01]  /*6650*/  IMAD.MOV.U32 R9, RZ, RZ, R17 ;  /* 0x000000ffff097224 */ /* 0x000fe200078e0011 */
[----:B------:R-:W1:Y:S03]  /*6660*/  S2R R20, SR_CTAID.Y ;  /* 0x0000000000147919 */ /* 0x000e660000002600 */
[----:B------:R-:W2:Y:S08]  /*6670*/  LDC R0, c[0x0][0x630] ;  /* 0x00018c00ff007b82 */ /* 0x000eb00000000800 */
[----:B------:R-:W4:Y:S01]  /*6680*/  LDC.64 R14, c[0x0][0x620] ;  /* 0x00018800ff0e7b82 */ /* 0x000f220000000a00 */
[----:B0-----:R-:W-:-:S04]  /*6690*/  ISETP.NE.U32.AND P0, PT, R10, RZ, PT ;  /* 0x000000ff0a00720c */ /* 0x001fc80003f05070 */
[----:B------:R-:W-:-:S13]  /*66a0*/  ISETP.NE.AND.EX P0, PT, R11, RZ, PT, P0 ;  /* 0x000000ff0b00720c */ /* 0x000fda0003f05300 */
[----:B-1234-:R-:W-:Y:S05]  /*66b0*/  @!P0 BRA `(.L_x_160) ;  /* 0x0000000000288947 */ /* 0x01efea0003800000 */
        /* <DEDUP_REMOVED lines=10> */
.L_x_160:
[-CC-:B------:R-:W-:Y:S01]  /*6760*/  SHF.R.U64 R101, R8, R0.reuse, R9.reuse ;  /* 0x0000000008657219 */ /* 0x180fe20000001209 */
[----:B------:R-:W0:Y:S01]  /*6770*/  LDC.64 R26, c[0x0][0x640] ;  /* 0x00019000ff1a7b82 */ /* 0x000e220000000a00 */
[----:B------:R-:W-:Y:S01]  /*6780*/  SHF.R.U32.HI R0, RZ, R0, R9 ;  /* 0x00000000ff007219 */ /* 0x000fe20000011609 */
[----:B------:R-:W-:Y:S01]  /*6790*/  ULDC UR4, c[0x0][0x150] ;  /* 0x0000540000047ab9 */ /* 0x000fe20000000800 */
[----:B------:R-:W-:Y:S02]  /*67a0*/  IADD3 R3, P0, RZ, -R101, RZ ;  /* 0x80000065ff037210 */ /* 0x000fe40007f1e0ff */
[----:B------:R-:W-:-:S03]  /*67b0*/  I2FP.F32.U32 R7, R12 ;  /* 0x0000000c00077245 */ /* 0x000fc60000201000 */
[----:B------:R-:W1:Y:S01]  /*67c0*/  LDC R6, c[0x0][0x618] ;  /* 0x00018600ff067b82 */ /* 0x000e620000000800 */
[----:B------:R-:W-:Y:S02]  /*67d0*/  IMAD.X R5, RZ, RZ, ~R0, P0 ;  /* 0x000000ffff057224 */ /* 0x000fe400000e0e00 */
[----:B------:R-:W-:Y:S01]  /*67e0*/  FMUL R7, R7, UR4 ;  /* 0x0000000407077c20 */ /* 0x000fe20008400000 */
[----:B------:R-:W-:Y:S01]  /*67f0*/  ULDC UR4, c[0x0][0x154] ;  /* 0x0000550000047ab9 */ /* 0x000fe20000000800 */
[-C--:B------:R-:W-:Y:S02]  /*6800*/  IMAD R0, R5, R14.reuse, RZ ;  /* 0x0000000e05007224 */ /* 0x080fe400078e02ff */
[C---:B------:R-:W-:Y:S01]  /*6810*/  IMAD.WIDE.U32 R4, R3.reuse, R14, R16 ;  /* 0x0000000e03047225 */ /* 0x040fe200078e0010 */
[----:B------:R-:W2:Y:S01]  /*6820*/  LDC R8, c[0x0][0x608] ;  /* 0x00018200ff087b82 */ /* 0x000ea20000000800 */
[----:B------:R-:W3:Y:S02]  /*6830*/  F2I.U32.TRUNC.NTZ R7, R7 ;  /* 0x0000000700077305 */ /* 0x000ee4000020f000 */
[----:B------:R-:W-:Y:S01]  /*6840*/  IMAD R3, R3, R15, R0 ;  /* 0x0000000f03037224 */ /* 0x000fe200078e0200 */
[----:B------:R-:W-:-:S03]  /*6850*/  I2FP.F32.U32 R0, R20 ;  /* 0x0000001400007245 */ /* 0x000fc60000201000 */
[----:B------:R-:W-:Y:S01]  /*6860*/  IMAD.IADD R3, R5, 0x1, R3 ;  /* 0x0000000105037824 */ /* 0x000fe200078e0203 */
[----:B------:R-:W4:Y:S01]  /*6870*/  LDC R11, c[0x0][0x658] ;  /* 0x00019600ff0b7b82 */ /* 0x000f220000000800 */
[----:B0-----:R-:W-:-:S04]  /*6880*/  ISETP.NE.U32.AND P0, PT, R26, RZ, PT ;  /* 0x000000ff1a00720c */ /* 0x001fc80003f05070 */
[----:B------:R-:W-:-:S03]  /*6890*/  ISETP.NE.AND.EX P0, PT, R27, RZ, PT, P0 ;  /* 0x000000ff1b00720c */ /* 0x000fc60003f05300 */
[----:B------:R-:W0:Y:S01]  /*68a0*/  LDC R9, c[0x0][0x144] ;  /* 0x00005100ff097b82 */ /* 0x000e220000000800 */
[-C--:B-1----:R-:W-:Y:S01]  /*68b0*/  SHF.R.U64 R10, R4, R6.reuse, R3 ;  /* 0x00000006040a7219 */ /* 0x082fe20000001203 */
[----:B---3--:R-:W-:Y:S01]  /*68c0*/  IMAD.MOV R7, RZ, RZ, -R7 ;  /* 0x000000ffff077224 */ /* 0x008fe200078e0a07 */
[----:B------:R-:W-:Y:S01]  /*68d0*/  SHF.R.U32.HI R3, RZ, R6, R3 ;  /* 0x00000006ff037219 */ /* 0x000fe20000011603 */
[----:B------:R-:W-:-:S04]  /*68e0*/  FMUL R6, R0, UR4 ;  /* 0x0000000400067c20 */ /* 0x000fc80008400000 */
[----:B------:R-:W1:Y:S01]  /*68f0*/  LDC R21, c[0x0][0x148] ;  /* 0x00005200ff157b82 */ /* 0x000e620000000800 */
[----:B------:R3:W0:Y:S01]  /*6900*/  F2I.U32.TRUNC.NTZ R14, R6 ;  /* 0x00000006000e7305 */ /* 0x000622000020f000 */
[-CC-:B--2---:R-:W-:Y:S02]  /*6910*/  SHF.R.U64 R13, R10, R8.reuse, R3.reuse ;  /* 0x000000080a0d7219 */ /* 0x184fe40000001203 */
[----:B------:R-:W-:-:S04]  /*6920*/  SHF.R.U32.HI R0, RZ, R8, R3 ;  /* 0x00000008ff007219 */ /* 0x000fc80000011603 */
[----:B-----5:R-:W2:Y:S01]  /*6930*/  LDC R24, c[0x0][0x648] ;  /* 0x00019200ff187b82 */ /* 0x020ea20000000800 */
[-CC-:B----4-:R-:W-:Y:S02]  /*6940*/  SHF.R.U64 R15, R13, R11.reuse, R0.reuse ;  /* 0x0000000b0d0f7219 */ /* 0x190fe40000001200 */
[----:B------:R-:W-:-:S03]  /*6950*/  SHF.R.U32.HI R5, RZ, R11, R0 ;  /* 0x0000000bff057219 */ /* 0x000fc60000011600 */
[----:B------:R-:W-:Y:S02]  /*6960*/  IMAD.MOV.U32 R4, RZ, RZ, R15 ;  /* 0x000000ffff047224 */ /* 0x000fe400078e000f */
[----:B------:R-:W4:Y:S01]  /*6970*/  LDC R28, c[0x0][0x638] ;  /* 0x00018e00ff1c7b82 */ /* 0x000f220000000800 */
[----:B0-----:R-:W-:-:S07]  /*6980*/  IMAD R25, R9, R7, R12 ;  /* 0x0000000709197224 */ /* 0x001fce00078e020c */
[----:B------:R-:W0:Y:S08]  /*6990*/  LDC R29, c[0x0][0x610] ;  /* 0x00018400ff1d7b82 */ /* 0x000e300000000800 */
[----:B------:R-:W0:Y:S01]  /*69a0*/  LDC R30, c[0x0][0x600] ;  /* 0x00018000ff1e7b82 */ /* 0x000e220000000800 */
[----:B-123--:R-:W-:Y:S05]  /*69b0*/  @!P0 BRA `(.L_x_161) ;  /* 0x0000000000288947 */ /* 0x00efea0003800000 */
[----:B------:R-:W1:Y:S02]  /*69c0*/  LDC R0, c[0x0][0x64c] ;  /* 0x00019300ff007b82 */ /* 0x000e640000000800 */
[----:B-1----:R-:W-:-:S05]  /*69d0*/  IADD3 R3, P0, R15, R0, RZ ;  /* 0x000000000f037210 */ /* 0x002fca0007f1e0ff */
        /* <DEDUP_REMOVED lines=8> */
.L_x_161:
[----:B------:R-:W-:Y:S01]  /*6a60*/  ISETP.NE.AND P0, PT, R2, 0x1, PT ;  /* 0x000000010200780c */ /* 0x000fe20003f05270 */
[----:B------:R-:W-:Y:S01]  /*6a70*/  IMAD.MOV R14, RZ, RZ, -R14 ;  /* 0x000000ffff0e7224 */ /* 0x000fe200078e0a0e */
[----:B------:R-:W-:Y:S02]  /*6a80*/  SHF.R.U64 R3, R4, R24, R5 ;  /* 0x0000001804037219 */ /* 0x000fe40000001205 */
[----:B------:R-:W-:Y:S02]  /*6a90*/  LOP3.LUT R0, R13, R98, RZ, 0xc0, !PT ;  /* 0x000000620d007212 */ /* 0x000fe400078ec0ff */
[----:B------:R-:W-:Y:S01]  /*6aa0*/  LOP3.LUT R10, R10, R97, RZ, 0xc0, !PT ;  /* 0x000000610a0a7212 */ /* 0x000fe200078ec0ff */
[----:B------:R-:W-:Y:S02]  /*6ab0*/  IMAD.MOV R4, RZ, RZ, -R3 ;  /* 0x000000ffff047224 */ /* 0x000fe400078e0a03 */
[----:B------:R-:W-:Y:S02]  /*6ac0*/  IMAD R0, R93, R3, R0 ;  /* 0x000000035d007224 */ /* 0x000fe400078e0200 */
[----:B----4-:R-:W-:-:S02]  /*6ad0*/  IMAD R3, R4, R28, R15 ;  /* 0x0000001c04037224 */ /* 0x010fc400078e020f */
[----:B------:R-:W-:Y:S02]  /*6ae0*/  @P0 IMAD R25, R21, R14, R20 ;  /* 0x0000000e15190224 */ /* 0x000fe400078e0214 */
[----:B0-----:R-:W-:Y:S02]  /*6af0*/  IMAD R5, R3, R30, R10 ;  /* 0x0000001e03057224 */ /* 0x001fe400078e020a */
[----:B------:R-:W-:Y:S02]  /*6b00*/  IMAD R0, R0, R29, R25 ;  /* 0x0000001d00007224 */ /* 0x000fe400078e0219 */
[----:B------:R-:W-:-:S03]  /*6b10*/  IMAD.MOV.U32 R4, RZ, RZ, 0x1 ;  /* 0x00000001ff047424 */ /* 0x000fc600078e00ff */
[----:B------:R-:W-:Y:S02]  /*6b20*/  SEL R100, R5, R0, !P0 ;  /* 0x0000000005647207 */ /* 0x000fe40004000000 */
[----:B------:R-:W-:Y:S02]  /*6b30*/  PRMT R3, R4, 0x7610, R3 ;  /* 0x0000761004037816 */ /* 0x000fe40000000003 */
[----:B------:R-:W-:-:S07]  /*6b40*/  SEL R0, R0, R5, !P0 ;  /* 0x0000000500007207 */ /* 0x000fce0004000000 */
.L_x_159:
[----:B------:R-:W-:Y:S01]  /*6b50*/  LOP3.LUT P0, RZ, R3, 0xff, RZ, 0xc0, !PT ;  /* 0x000000ff03ff7812 */ /* 0x000fe2000780c0ff */
[----:B------:R-:W-:Y:S01]  /*6b60*/  UIMAD.WIDE.U32 UR4, UR42, -0x55555555, URZ ;  /* 0xaaaaaaab2a0478a5 */ /* 0x000fe2000f8e003f */
[----:B------:R-:W-:-:S03]  /*6b70*/  IMAD.MOV.U32 R103, RZ, RZ, R0 ;  /* 0x000000ffff677224 */ /* 0x000fc600078e0000 */
[----:B------:R-:W-:-:S04]  /*6b80*/  USHF.R.U32.HI UR4, URZ, 0x1, UR5 ;  /* 0x000000013f047899 */ /* 0x000fc80008011605 */
[----:B------:R-:W-:-:S04]  /*6b90*/  UIMAD UR42, UR4, -0x3, UR42 ;  /* 0xfffffffd042a78a4 */ /* 0x000fc8000f8e022a */
[----:B------:R-:W-:Y:S08]  /*6ba0*/  @P0 BRA `(.L_x_162) ;  /* 0xffffffa8002c0947 */ /* 0x000ff0000383ffff */
[----:B------:R-:W-:Y:S05]  /*6bb0*/  EXIT ;  /* 0x000000000000794d */ /* 0x000fea0003800000 */
.L_x_7:
        /* <DEDUP_REMOVED lines=26> */
.L_x_164:
[----:B------:R-:W0:Y:S01]  /*6d60*/  LDC.64 R28, c[0x0][0x640] ;  /* 0x00019000ff1c7b82 */ /* 0x000e220000000a00 */
[-CC-:B------:R-:W-:Y:S01]  /*6d70*/  SHF.R.U64 R21, R14, R8.reuse, R15.reuse ;  /* 0x000000080e157219 */ /* 0x180fe2000000120f */
[----:B------:R-:W-:Y:S01]  /*6d80*/  IMAD.MOV.U32 R31, RZ, RZ, 0x1 ;  /* 0x00000001ff1f7424 */ /* 0x000fe200078e00ff */
[----:B------:R-:W-:Y:S02]  /*6d90*/  SHF.R.U32.HI R7, RZ, R8, R15 ;  /* 0x00000008ff077219 */ /* 0x000fe4000001160f */
[----:B------:R-:W-:-:S03]  /*6da0*/  IADD3 R13, P0, RZ, -R21, RZ ;  /* 0x80000015ff0d7210 */ /* 0x000fc60007f1e0ff */
[----:B------:R-:W1:Y:S02]  /*6db0*/  LDC R12, c[0x0][0x618] ;  /* 0x00018600ff0c7b82 */ /* 0x000e640000000800 */
[----:B------:R-:W-:Y:S02]  /*6dc0*/  IMAD.X R7, RZ, RZ, ~R7, P0 ;  /* 0x000000ffff077224 */ /* 0x000fe400000e0e07 */
[----:B------:R-:W-:-:S04]  /*6dd0*/  IMAD.WIDE.U32 R10, R13, R24, R16 ;  /* 0x000000180d0a7225 */ /* 0x000fc800078e0010 */
[----:B------:R-:W2:Y:S01]  /*6de0*/  LDC R14, c[0x0][0x608] ;  /* 0x00018200ff0e7b82 */ /* 0x000ea20000000800 */
[----:B------:R-:W-:-:S04]  /*6df0*/  IMAD R8, R7, R24, RZ ;  /* 0x0000001807087224 */ /* 0x000fc800078e02ff */
[----:B------:R-:W-:-:S03]  /*6e00*/  IMAD R7, R13, R25, R8 ;  /* 0x000000190d077224 */ /* 0x000fc600078e0208 */
[----:B------:R-:W3:Y:S01]  /*6e10*/  LDC R26, c[0x0][0x658] ;  /* 0x00019600ff1a7b82 */ /* 0x000ee20000000800 */
[----:B------:R-:W-:Y:S01]  /*6e20*/  IMAD.IADD R7, R11, 0x1, R7 ;  /* 0x000000010b077824 */ /* 0x000fe200078e0207 */
[----:B0-----:R-:W-:Y:S01]  /*6e30*/  ISETP.NE.U32.AND P0, PT, R28, RZ, PT ;  /* 0x000000ff1c00720c */ /* 0x001fe20003f05070 */
[----:B------:R-:W-:-:S03]  /*6e40*/  IMAD.MOV.U32 R11, RZ, RZ, -0x1 ;  /* 0xffffffffff0b7424 */ /* 0x000fc600078e00ff */
        /* <DEDUP_REMOVED lines=8> */
[-C--:B---3--:R-:W-:Y:S02]  /*6ed0*/  SHF.L.U32 R10, R11, R26.reuse, RZ ;  /* 0x0000001a0b0a7219 */ /* 0x088fe400000006ff */
[--C-:B------:R-:W-:Y:S02]  /*6ee0*/  SHF.R.U64 R24, R22, R26, R7.reuse ;  /* 0x0000001a16187219 */ /* 0x100fe40000001207 */
[----:B------:R-:W-:Y:S02]  /*6ef0*/  LOP3.LUT R33, RZ, R10, RZ, 0x33, !PT ;  /* 0x0000000aff217212 */ /* 0x000fe400078e33ff */
[----:B------:R-:W-:Y:S01]  /*6f00*/  SHF.R.U32.HI R11, RZ, R26, R7 ;  /* 0x0000001aff0b7219 */ /* 0x000fe20000011607 */
[----:B------:R-:W3:Y:S01]  /*6f10*/  LDC R30, c[0x0][0x610] ;  /* 0x00018400ff1e7b82 */ /* 0x000ee20000000800 */
[----:B------:R-:W-:Y:S01]  /*6f20*/  IMAD.MOV.U32 R10, RZ, RZ, R24 ;  /* 0x000000ffff0a7224 */ /* 0x000fe200078e0018 */
[----:B------:R-:W-:Y:S06]  /*6f30*/  @!P0 BRA `(.L_x_165) ;  /* 0x0000000000288947 */ /* 0x000fec0003800000 */
        /* <DEDUP_REMOVED lines=10> */
.L_x_165:
[----:B------:R-:W-:Y:S02]  /*6fe0*/  ISETP.NE.AND P0, PT, R2, 0x1, PT ;  /* 0x000000010200780c */ /* 0x000fe40003f05270 */
[----:B-1----:R-:W-:Y:S01]  /*6ff0*/  SHF.R.U64 R8, R10, R8, R11 ;  /* 0x000000080a087219 */ /* 0x002fe2000000120b */
[----:B0-----:R-:W-:Y:S01]  /*7000*/  VIADD R11, R25, 0xffffffff ;  /* 0xffffffff190b7836 */ /* 0x001fe20000000000 */
[----:B------:R-:W-:Y:S02]  /*7010*/  SHF.L.U32 R31, R31, R26, RZ ;  /* 0x0000001a1f1f7219 */ /* 0x000fe400000006ff */
[----:B------:R-:W-:Y:S01]  /*7020*/  LOP3.LUT R5, R22, R33, RZ, 0xc0, !PT ;  /* 0x0000002116057212 */ /* 0x000fe200078ec0ff */
[----:B------:R-:W-:-:S04]  /*7030*/  IMAD.MOV R7, RZ, RZ, -R8 ;  /* 0x000000ffff077224 */ /* 0x000fc800078e0a08 */
[----:B------:R-:W-:Y:S02]  /*7040*/  IMAD R5, R31, R8, R5 ;  /* 0x000000081f057224 */ /* 0x000fe400078e0205 */
[----:B------:R-:W-:Y:S01]  /*7050*/  @P0 IMAD R6, R9, R23, R4 ;  /* 0x0000001709060224 */ /* 0x000fe200078e0204 */
[----:B------:R-:W-:Y:S01]  /*7060*/  LOP3.LUT R9, R20, R11, RZ, 0xc0, !PT ;  /* 0x0000000b14097212 */ /* 0x000fe200078ec0ff */
[----:B--2---:R-:W-:Y:S02]  /*7070*/  IMAD R4, R7, R27, R24 ;  /* 0x0000001b07047224 */ /* 0x004fe400078e0218 */
[----:B---3--:R-:W-:Y:S02]  /*7080*/  IMAD R6, R5, R30, R6 ;  /* 0x0000001e05067224 */ /* 0x008fe400078e0206 */
[----:B------:R-:W-:Y:S02]  /*7090*/  IMAD R5, R4, R25, R9 ;  /* 0x0000001904057224 */ /* 0x000fe400078e0209 */
[----:B------:R-:W-:-:S02]  /*70a0*/  IMAD.MOV.U32 R8, RZ, RZ, 0x1 ;  /* 0x00000001ff087424 */ /* 0x000fc400078e00ff */
[----:B------:R-:W-:Y:S01]  /*70b0*/  IMAD.MOV.U32 R7, RZ, RZ, R21 ;  /* 0x000000ffff077224 */ /* 0x000fe200078e0015 */
[----:B------:R-:W-:Y:S02]  /*70c0*/  SEL R19, R5, R6, !P0 ;  /* 0x0000000605137207 */ /* 0x000fe40004000000 */
[----:B------:R-:W-:-:S07]  /*70d0*/  SEL R12, R6, R5, !P0 ;  /* 0x00000005060c7207 */ /* 0x000fce0004000000 */
.L_x_163:
[----:B------:R-:W-:-:S08]  /*70e0*/  NOP ;  /* 0x0000000000007918 */ /* 0x000fd00000000000 */
[----:B------:R-:W0:-:S00]  /*70f0*/  USETMAXREG.DEALLOC.CTAPOOL 0x28 ;  /* 0x00000028000079c8 */ /* 0x000e0000080e0500 */
[----:B0-----:R-:W-:-:S13]  /*7100*/  ISETP.NE.AND P0, PT, R3, RZ, PT ;  /* 0x000000ff0300720c */ /* 0x001fda0003f05270 */
[----:B------:R-:W-:Y:S05]  /*7110*/  @P0 EXIT ;  /* 0x000000000000094d */ /* 0x000fea0003800000 */
[----:B------:R-:W-:Y:S01]  /*7120*/  LOP3.LUT P0, RZ, R8, 0xff, RZ, 0xc0, !PT ;  /* 0x000000ff08ff7812 */ /* 0x000fe2000780c0ff */
[----:B------:R-:W-:Y:S02]  /*7130*/  IMAD.MOV.U32 R3, RZ, RZ, 0x1 ;  /* 0x00000001ff037424 */ /* 0x000fe400078e00ff */
[----:B------:R-:W-:-:S10]  /*7140*/  IMAD.MOV.U32 R13, RZ, RZ, RZ ;  /* 0x000000ffff0d7224 */ /* 0x000fd400078e00ff */
[----:B------:R-:W-:Y:S05]  /*7150*/  @!P0 BRA `(.L_x_166) ;  /* 0x0000000c00908947 */ /* 0x000fea0003800000 */
[----:B------:R-:W0:Y:S01]  /*7160*/  LDC R3, c[0x0][0x28c] ;  /* 0x0000a300ff037b82 */ /* 0x000e220000000800 */
[----:B------:R-:W-:Y:S01]  /*7170*/  UMOV UR7, 0x1 ;  /* 0x0000000100077882 */ /* 0x000fe20000000000 */
[----:B------:R-:W-:Y:S01]  /*7180*/  ULDC UR14, c[0x0][0x658] ;  /* 0x00019600000e7ab9 */ /* 0x000fe20000000800 */
[----:B------:R-:W-:Y:S01]  /*7190*/  UMOV UR6, 0xffffffff ;  /* 0xffffffff00067882 */ /* 0x000fe20000000000 */
[----:B------:R-:W-:Y:S01]  /*71a0*/  BSSY B0, `(.L_x_166) ;  /* 0x00000df000007945 */ /* 0x000fe20003800000 */
[----:B------:R-:W-:Y:S01]  /*71b0*/  USHF.L.U32 UR6, UR6, UR14, URZ ;  /* 0x0000000e06067299 */ /* 0x000fe2000800063f */
[----:B------:R-:W-:Y:S01]  /*71c0*/  IMAD.MOV.U32 R11, RZ, RZ, 0x1 ;  /* 0x00000001ff0b7424 */ /* 0x000fe200078e00ff */
[----:B------:R-:W-:Y:S01]  /*71d0*/  LOP3.LUT R10, R18, 0x2, RZ, 0xfc, !PT ;  /* 0x00000002120a7812 */ /* 0x000fe200078efcff */
[----:B------:R-:W1:Y:S01]  /*71e0*/  S2UR UR5, SR_CgaCtaId ;  /* 0x00000000000579c3 */ /* 0x000e620000008800 */
[----:B------:R-:W-:Y:S01]  /*71f0*/  IMAD.MOV.U32 R13, RZ, RZ, RZ ;  /* 0x000000ffff0d7224 */ /* 0x000fe200078e00ff */
[----:B------:R-:W-:Y:S01]  /*7200*/  ULDC UR13, c[0x0][0x600] ;  /* 0x00018000000d7ab9 */ /* 0x000fe20000000800 */
[----:B------:R-:W-:Y:S01]  /*7210*/  UMOV UR23, 0x55 ;  /* 0x0000005500177882 */ /* 0x000fe20000000000 */
[----:B------:R-:W-:-:S02]  /*7220*/  UIADD3 UR13, UR13, -0x1, URZ ;  /* 0xffffffff0d0d7890 */ /* 0x000fc4000fffe03f */
[----:B------:R-:W-:Y:S02]  /*7230*/  USHF.L.U32 UR14, UR7, UR14, URZ ;  /* 0x0000000e070e7299 */ /* 0x000fe4000800063f */
[----:B------:R-:W-:Y:S01]  /*7240*/  ULOP3.LUT UR21, URZ, UR6, URZ, 0x33, !UPT ;  /* 0x000000063f157292 */ /* 0x000fe2000f8e333f */
[----:B------:R-:W-:Y:S01]  /*7250*/  ULDC.64 UR30, c[0x0][0x198] ;  /* 0x00006600001e7ab9 */ /* 0x000fe20000000a00 */
[----:B0-----:R-:W-:-:S05]  /*7260*/  VIADD R3, R3, 0x7f ;  /* 0x0000007f03037836 */ /* 0x001fca0000000000 */
[----:B------:R-:W-:Y:S01]  /*7270*/  SHF.R.S32.HI R4, RZ, 0x1f, R3 ;  /* 0x0000001fff047819 */ /* 0x000fe20000011403 */
[----:B-1----:R-:W-:-:S03]  /*7280*/  ULOP3.LUT UR4, UR5, 0x1, URZ, 0xc0, !UPT ;  /* 0x0000000105047892 */ /* 0x002fc6000f8ec03f */
[----:B------:R-:W-:Y:S01]  /*7290*/  LEA.HI R4, R4, R3, RZ, 0x7 ;  /* 0x0000000304047211 */ /* 0x000fe200078f38ff */
[----:B------:R-:W-:Y:S01]  /*72a0*/  USHF.R.U32.HI UR37, URZ, 0x1, UR5 ;  /* 0x000000013f257899 */ /* 0x000fe20008011605 */
[----:B------:R-:W-:Y:S01]  /*72b0*/  IMAD.MOV.U32 R3, RZ, RZ, 0x1 ;  /* 0x00000001ff037424 */ /* 0x000fe200078e00ff */
[----:B------:R-:W-:Y:S01]  /*72c0*/  USHF.L.U32 UR15, UR5, 0x6, URZ ;  /* 0x00000006050f7899 */ /* 0x000fe2000800063f */
[----:B------:R-:W-:Y:S01]  /*72d0*/  SHF.R.S32.HI R8, RZ, 0x7, R4 ;  /* 0x00000007ff087819 */ /* 0x000fe20000011404 */
[----:B------:R-:W-:Y:S02]  /*72e0*/  USHF.L.U32 UR40, UR5, 0xc, URZ ;  /* 0x0000000c05287899 */ /* 0x000fe4000800063f */
[----:B------:R-:W-:Y:S02]  /*72f0*/  ULOP3.LUT UR5, UR5, 0xfffffffe, URZ, 0xc0, !UPT ;  /* 0xfffffffe05057892 */ /* 0x000fe4000f8ec03f */
[----:B------:R-:W-:Y:S01]  /*7300*/  UISETP.GT.U32.AND UP0, UPT, UR4, 0xffff, UPT ;  /* 0x0000ffff0400788c */ /* 0x000fe2000bf04070 */
[----:B------:R-:W-:Y:S01]  /*7310*/  VIADD R9, R8, 0x1 ;  /* 0x0000000108097836 */ /* 0x000fe20000000000 */
[----:B------:R-:W-:-:S02]  /*7320*/  USHF.L.U32 UR22, UR7, UR5, URZ ;  /* 0x0000000507167299 */ /* 0x000fc4000800063f */
[----:B------:R-:W-:Y:S02]  /*7330*/  ULOP3.LUT UR5, UR5, 0x1, URZ, 0xfc, !UPT ;  /* 0x0000000105057892 */ /* 0x000fe4000f8efc3f */
[----:B------:R-:W-:Y:S02]  /*7340*/  USEL UR4, UR4, 0xffff, !UP0 ;  /* 0x0000ffff04047887 */ /* 0x000fe4000c000000 */
[----:B------:R-:W-:Y:S02]  /*7350*/  USHF.L.U32 UR5, UR7, UR5, URZ ;  /* 0x0000000507057299 */ /* 0x000fe4000800063f */
[----:B------:R-:W-:Y:S02]  /*7360*/  ULOP3.LUT UR4, UR4, 0xffff, URZ, 0xc0, !UPT ;  /* 0x0000ffff04047892 */ /* 0x000fe4000f8ec03f */
[----:B------:R-:W-:Y:S02]  /*7370*/  ULOP3.LUT UR15, UR15, 0x40, URZ, 0xc0, !UPT ;  /* 0x000000400f0f7892 */ /* 0x000fe4000f8ec03f */
[----:B------:R-:W-:-:S02]  /*7380*/  ULOP3.LUT UR22, UR22, UR5, URZ, 0xfc, !UPT ;  /* 0x0000000516167292 */ /* 0x000fc4000f8efc3f */
[----:B------:R-:W-:-:S12]  /*7390*/  USHF.L.U32 UR23, UR23, UR4, URZ ;  /* 0x0000000417177299 */ /* 0x000fd8000800063f */
.L_x_177:
[----:B------:R-:W-:-:S03]  /*73a0*/  UMOV UR4, 0xffffffff ;  /* 0xffffffff00047882 */ /* 0x000fc60000000000 */
[----:B------:R-:W-:Y:S05]  /*73b0*/  BRA.DIV UR4, `(.L_x_167) ;  /* 0x0000000e04bc7947 */ /* 0x000fea000b800000 */
[----:B------:R-:W-:-:S13]  /*73c0*/  ELECT P6, URZ, PT ;  /* 0x00000000003f782f */ /* 0x000fda00038c0000 */
.L_x_187:
[----:B------:R-:W0:Y:S01]  /*73d0*/  LDC R4, c[0x0][0x28c] ;  /* 0x0000a300ff047b82 */ /* 0x000e220000000800 */
[----:B------:R-:W-:Y:S01]  /*73e0*/  BSSY B1, `(.L_x_168) ;  /* 0x0000048000017945 */ /* 0x000fe20003800000 */
[----:B0-----:R-:W-:-:S13]  /*73f0*/  ISETP.LT.OR P6, PT, R4, 0x1, !P6 ;  /* 0x000000010400780c */ /* 0x001fda00077c1670 */
[----:B------:R-:W-:Y:S05]  /*7400*/  @P6 BRA `(.L_x_169) ;  /* 0x0000000400146947 */ /* 0x000fea0003800000 */
[----:B------:R-:W-:Y:S01]  /*7410*/  LEA R12, R12, UR37, 0x2 ;  /* 0x000000250c0c7c11 */ /* 0x000fe2000f8e10ff */
[----:B------:R-:W-:Y:S01]  /*7420*/  IMAD.MOV.U32 R20, RZ, RZ, RZ ;  /* 0x000000ffff147224 */ /* 0x000fe200078e00ff */
[----:B------:R-:W-:Y:S01]  /*7430*/  LEA R19, R19, UR15, 0x7 ;  /* 0x0000000f13137c11 */ /* 0x000fe2000f8e38ff */
[----:B------:R-:W-:Y:S02]  /*7440*/  IMAD.MOV.U32 R4, RZ, RZ, R9 ;  /* 0x000000ffff047224 */ /* 0x000fe400078e0009 */
[----:B------:R-:W-:Y:S02]  /*7450*/  IMAD.MOV.U32 R5, RZ, RZ, R3 ;  /* 0x000000ffff057224 */ /* 0x000fe400078e0003 */
[----:B------:R-:W-:Y:S02]  /*7460*/  IMAD.MOV.U32 R6, RZ, RZ, R13 ;  /* 0x000000ffff067224 */ /* 0x000fe400078e000d */
[----:B------:R-:W-:-:S07]  /*7470*/  IMAD.SHL.U32 R15, R12, 0x20, RZ ;  /* 0x000000200c0f7824 */ /* 0x000fce00078e00ff */
.L_x_172:
[----:B------:R-:W0:Y:S01]  /*7480*/  S2R R21, SR_CgaCtaId ;  /* 0x0000000000157919 */ /* 0x000e220000008800 */
[----:B------:R-:W-:Y:S02]  /*7490*/  MOV R12, 0x400 ;  /* 0x00000400000c7802 */ /* 0x000fe40000000f00 */
[----:B------:R-:W-:-:S13]  /*74a0*/  ISETP.NE.AND P1, PT, R0, RZ, PT ;  /* 0x000000ff0000720c */ /* 0x000fda0003f25270 */
[----:B------:R-:W1:Y:S01]  /*74b0*/  @!P1 LDC R14, c[0x0][0x500] ;  /* 0x00014000ff0e9b82 */ /* 0x000e620000000800 */
[----:B0-----:R-:W-:Y:S02]  /*74c0*/  LEA R23, R21, R12, 0x18 ;  /* 0x0000000c15177211 */ /* 0x001fe400078ec0ff */
[----:B------:R-:W-:-:S03]  /*74d0*/  SHF.L.U32 R12, R5, 0x1f, RZ ;  /* 0x0000001f050c7819 */ /* 0x000fc600000006ff */
[----:B------:R-:W-:-:S04]  /*74e0*/  IMAD R21, R6, 0x8, R23 ;  /* 0x0000000806157824 */ /* 0x000fc800078e0217 */
[----:B------:R-:W0:Y:S02]  /*74f0*/  SYNCS.PHASECHK.TRANS64.TRYWAIT P0, [R21+URZ+0x18], R12 ;  /* 0x0000180c150075a7 */ /* 0x000e24000800017f */
[----:B01----:R-:W-:Y:S05]  /*7500*/  @!P0 BRA `(.L_x_170) ;  /* 0x0000000c00888947 */ /* 0x003fea0003800000 */
.L_x_188:
[----:B0-----:R-:W-:Y:S01]  /*7510*/  PRMT R12, R10, 0x9910, RZ ;  /* 0x000099100a0c7816 */ /* 0x001fe200000000ff */
[----:B------:R0:W-:Y:S03]  /*7520*/  @!P1 SYNCS.ARRIVE.TRANS64 RZ, [R21+URZ], R14 ;  /* 0x0000000e15ff99a7 */ /* 0x0001e6000800003f */
[----:B------:R-:W-:-:S13]  /*7530*/  ISETP.NE.AND P0, PT, R12, 0x2, PT ;  /* 0x000000020c00780c */ /* 0x000fda0003f05270 */
[----:B0-----:R-:W-:Y:S05]  /*7540*/  @P0 BRA `(.L_x_171) ;  /* 0x0000000000040947 */ /* 0x001fea0003800000 */
[----:B------:R-:W-:Y:S01]  /*7550*/  BPT.TRAP 0x1 ;  /* 0x000000040000795c */ /* 0x000fe20000300000 */
.L_x_171:
[----:B------:R-:W-:Y:S01]  /*7560*/  R2UR UR8, R6 ;  /* 0x00000000060872ca */ /* 0x000fe200000e0000 */
[----:B------:R-:W-:Y:S01]  /*7570*/  VIADD R4, R4, 0xffffffff ;  /* 0xffffffff04047836 */ /* 0x000fe20000000000 */
[----:B------:R-:W-:Y:S01]  /*7580*/  R2UR UR10, R23 ;  /* 0x00000000170a72ca */ /* 0x000fe200000e0000 */
[----:B------:R-:W-:Y:S01]  /*7590*/  UIADD3 UR4, UP0, UR30, 0xf0, URZ ;  /* 0x000000f01e047890 */ /* 0x000fe2000ff1e03f */
[----:B------:R-:W-:Y:S01]  /*75a0*/  R2UR UR34, R20 ;  /* 0x00000000142272ca */ /* 0x000fe200000e0000 */
[----:B------:R-:W-:Y:S01]  /*75b0*/  UIADD3 UR42, UP1, UR30, 0x1f0, URZ ;  /* 0x000001f01e2a7890 */ /* 0x000fe2000ff3e03f */
[----:B------:R-:W-:Y:S01]  /*75c0*/  R2UR UR33, R21 ;  /* 0x00000000152172ca */ /* 0x000fe200000e0000 */
[----:B------:R-:W-:Y:S01]  /*75d0*/  UIADD3.X UR5, URZ, UR31, URZ, UP0, !UPT ;  /* 0x0000001f3f057290 */ /* 0x000fe200087fe43f */
[----:B------:R-:W-:Y:S01]  /*75e0*/  R2UR UR35, R15 ;  /* 0x000000000f2372ca */ /* 0x000fe200000e0000 */
[----:B------:R-:W-:Y:S01]  /*75f0*/  UPRMT UR29, URZ, 0x5410, UR23 ;  /* 0x000054103f1d7896 */ /* 0x000fe20008000017 */
[----:B------:R-:W-:Y:S01]  /*7600*/  R2UR UR36, R7 ;  /* 0x00000000072472ca */ /* 0x000fe200000e0000 */
[----:B------:R-:W-:Y:S01]  /*7610*/  UIADD3.X UR43, URZ, UR31, URZ, UP1, !UPT ;  /* 0x0000001f3f2b7290 */ /* 0x000fe20008ffe43f */
[----:B------:R-:W-:Y:S01]  /*7620*/  R2UR UR19, R19 ;  /* 0x00000000131372ca */ /* 0x000fe200000e0000 */
[----:B------:R-:W-:Y:S01]  /*7630*/  USHF.L.U32 UR8, UR8, 0xe, URZ ;  /* 0x0000000e08087899 */ /* 0x000fe2000800063f */
[----:B------:R-:W-:Y:S01]  /*7640*/  ISETP.GT.AND P1, PT, R4, 0x1, PT ;  /* 0x000000010400780c */ /* 0x000fe20003f24270 */
[----:B------:R-:W-:Y:S01]  /*7650*/  UPRMT UR44, URZ, 0x5410, UR22 ;  /* 0x000054103f2c7896 */ /* 0x000fe20008000016 */
[----:B------:R-:W-:Y:S01]  /*7660*/  VIADD R6, R6, 0x1 ;  /* 0x0000000106067836 */ /* 0x000fe20000000000 */
[----:B------:R-:W-:Y:S01]  /*7670*/  ULEA UR9, UR37, UR8, 0xb ;  /* 0x0000000825097291 */ /* 0x000fe2000f8e583f */
[----:B------:R-:W-:Y:S01]  /*7680*/  VIADD R20, R20, 0x80 ;  /* 0x0000008014147836 */ /* 0x000fe20000000000 */
[----:B------:R-:W-:-:S02]  /*7690*/  ULOP3.LUT UR8, UR8, 0x1000, UR40, 0xf8, !UPT ;  /* 0x0000100008087892 */ /* 0x000fc4000f8ef828 */
[----:B------:R-:W-:Y:S01]  /*76a0*/  ULEA UR24, UR9, UR10, 0x1 ;  /* 0x0000000a09187291 */ /* 0x000fe2000f8e083f */
[C---:B------:R-:W-:Y:S01]  /*76b0*/  ISETP.NE.AND P0, PT, R6.reuse, 0x3, PT ;  /* 0x000000030600780c */ /* 0x040fe20003f05270 */
[----:B------:R-:W-:Y:S02]  /*76c0*/  ULEA UR8, UR8, UR10, 0x1 ;  /* 0x0000000a08087291 */ /* 0x000fe4000f8e083f */
[----:B------:R-:W-:Y:S01]  /*76d0*/  UIADD3 UR32, UR24, 0x100, URZ ;  /* 0x0000010018207890 */ /* 0x000fe2000fffe03f */
[----:B------:R-:W-:Y:S01]  /*76e0*/  SEL R12, RZ, 0x1, P0 ;  /* 0x00000001ff0c7807 */ /* 0x000fe20000000000 */
[----:B------:R-:W-:Y:S01]  /*76f0*/  UIADD3 UR26, UR34, 0x40, URZ ;  /* 0x00000040221a7890 */ /* 0x000fe2000fffe03f */
[----:B------:R-:W-:Y:S01]  /*7700*/  SEL R6, R6, RZ, P0 ;  /* 0x000000ff06067207 */ /* 0x000fe20000000000 */
[----:B------:R-:W-:Y:S01]  /*7710*/  UIADD3 UR24, UR24, 0x4100, URZ ;  /* 0x0000410018187890 */ /* 0x000fe2000fffe03f */
[----:B------:R-:W-:Y:S01]  /*7720*/  LOP3.LUT R5, R5, R12, RZ, 0x3c, !PT ;  /* 0x0000000c05057212 */ /* 0x000fe200078e3cff */
[----:B------:R-:W-:-:S02]  /*7730*/  UIADD3 UR16, UR8, 0x18100, URZ ;  /* 0x0001810008107890 */ /* 0x000fc4000fffe03f */
[----:B------:R-:W-:Y:S01]  /*7740*/  UIADD3 UR8, UR8, 0x1c100, URZ ;  /* 0x0001c10008087890 */ /* 0x000fe2000fffe03f */
[----:B------:R-:W-:Y:S01]  /*7750*/  UMOV UR6, 0x0 ;  /* 0x0000000000067882 */ /* 0x000fe20000000000 */
[----:B------:R-:W-:Y:S01]  /*7760*/  UMOV UR7, 0x10000000 ;  /* 0x1000000000077882 */ /* 0x000fe20000000000 */
[----:B------:R-:W-:Y:S01]  /*7770*/  UMOV UR25, UR33 ;  /* 0x0000002100197c82 */ /* 0x000fe20008000000 */
[----:B------:R-:W-:Y:S01]  /*7780*/  UMOV UR27, UR35 ;  /* 0x00000023001b7c82 */ /* 0x000fe20008000000 */
[----:B------:R-:W-:Y:S01]  /*7790*/  UMOV UR28, UR36 ;  /* 0x00000024001c7c82 */ /* 0x000fe20008000000 */
[----:B------:R-:W-:Y:S01]  /*77a0*/  UMOV UR17, UR33 ;  /* 0x0000002100117c82 */ /* 0x000fe20008000000 */
[----:B------:R-:W-:Y:S01]  /*77b0*/  UMOV UR18, UR34 ;  /* 0x0000002200127c82 */ /* 0x000fe20008000000 */
[----:B------:R-:W-:Y:S01]  /*77c0*/  UMOV UR20, UR36 ;  /* 0x0000002400147c82 */ /* 0x000fe20008000000 */
[----:B------:R0:W-:Y:S01]  /*77d0*/  UTMALDG.3D.MULTICAST [UR32], [UR4], UR29, desc[UR6] ;  /* 0x00000620040073b4 */ /* 0x0001e2000801181d */
[----:B------:R-:W-:Y:S01]  /*77e0*/  UMOV UR9, UR33 ;  /* 0x0000002100097c82 */ /* 0x000fe20008000000 */
[----:B------:R-:W-:Y:S01]  /*77f0*/  UMOV UR11, UR19 ;  /* 0x00000013000b7c82 */ /* 0x000fe20008000000 */
[----:B------:R-:W-:Y:S01]  /*7800*/  UMOV UR12, UR36 ;  /* 0x00000024000c7c82 */ /* 0x000fe20008000000 */
[----:B------:R-:W-:Y:S01]  /*7810*/  UMOV UR10, UR26 ;  /* 0x0000001a000a7c82 */ /* 0x000fe20008000000 */
[----:B------:R0:W-:Y:S01]  /*7820*/  UTMALDG.3D.MULTICAST [UR24], [UR4], UR29, desc[UR6] ;  /* 0x00000618040073b4 */ /* 0x0001e2000801181d */
[----:B------:R0:W-:Y:S01]  /*7830*/  UTMALDG.3D.MULTICAST [UR16], [UR42], UR44, desc[UR6] ;  /* 0x000006102a0073b4 */ /* 0x0001e2000801182c */
[----:B------:R0:W-:Y:S02]  /*7840*/  UTMALDG.3D.MULTICAST [UR8], [UR42], UR44, desc[UR6] ;  /* 0x000006082a0073b4 */ /* 0x0001e4000801182c */
[----:B0-----:R-:W-:Y:S05]  /*7850*/  @P1 BRA `(.L_x_172) ;  /* 0xfffffffc00081947 */ /* 0x001fea000383ffff */
.L_x_169:
[----:B------:R-:W-:Y:S05]  /*7860*/  BSYNC B1 ;  /* 0x0000000000017941 */ /* 0x000fea0003800000 */
.L_x_168:
[----:B------:R-:W-:Y:S01]  /*7870*/  LOP3.LUT P1, RZ, R11, 0xff, RZ, 0xc0, !PT ;  /* 0x000000ff0bff7812 */ /* 0x000fe2000782c0ff */
[C---:B------:R-:W-:Y:S01]  /*7880*/  IMAD.IADD R13, R8.reuse, 0x1, R13 ;  /* 0x00000001080d7824 */ /* 0x040fe200078e020d */
[----:B------:R-:W-:Y:S01]  /*7890*/  ULDC.64 UR4, c[0x0][0x650] ;  /* 0x0001940000047ab9 */ /* 0x000fe20000000a00 */
[C---:B------:R-:W-:Y:S01]  /*78a0*/  ISETP.GE.U32.AND P2, PT, R8.reuse, 0x3, PT ;  /* 0x000000030800780c */ /* 0x040fe20003f46070 */
[----:B------:R-:W-:Y:S01]  /*78b0*/  BSSY B1, `(.L_x_173) ;  /* 0x000006b000017945 */ /* 0x000fe20003800000 */
[----:B------:R-:W-:Y:S01]  /*78c0*/  IMAD.MOV.U32 R12, RZ, RZ, -0x1 ;  /* 0xffffffffff0c7424 */ /* 0x000fe200078e00ff */
[----:B------:R-:W-:Y:S01]  /*78d0*/  ISETP.GT.U32.AND P0, PT, R13, 0x2, PT ;  /* 0x000000020d00780c */ /* 0x000fe20003f04070 */
[----:B------:R-:W-:Y:S01]  /*78e0*/  IMAD.MOV.U32 R19, RZ, RZ, -0x1 ;  /* 0xffffffffff137424 */ /* 0x000fe200078e00ff */
[----:B------:R-:W-:Y:S01]  /*78f0*/  PRMT R11, RZ, 0x7610, R11 ;  /* 0x00007610ff0b7816 */ /* 0x000fe2000000000b */
[----:B------:R-:W-:Y:S01]  /*7900*/  IMAD.MOV.U32 R7, RZ, RZ, -0x1 ;  /* 0xffffffffff077424 */ /* 0x000fe200078e00ff */
[----:B------:R-:W-:-:S03]  /*7910*/  ISETP.LT.U32.AND P0, PT, R8, 0x3, P0 ;  /* 0x000000030800780c */ /* 0x000fc60000701070 */
[----:B------:R-:W0:Y:S01]  /*7920*/  @P1 S2R R5, SR_CgaCtaId ;  /* 0x0000000000051919 */ /* 0x000e220000008800 */
[----:B------:R-:W-:-:S04]  /*7930*/  @P1 MOV R4, 0x400 ;  /* 0x0000040000041802 */ /* 0x000fc80000000f00 */
[----:B0-----:R-:W-:Y:S01]  /*7940*/  @P1 LEA R6, R5, R4, 0x18 ;  /* 0x0000000405061211 */ /* 0x001fe200078ec0ff */
[----:B------:R-:W-:Y:S01]  /*7950*/  IMAD.WIDE.U32 R4, R13, -0x55555555, RZ ;  /* 0xaaaaaaab0d047825 */ /* 0x000fe200078e00ff */
[----:B------:R-:W-:Y:S02]  /*7960*/  SEL R4, RZ, 0x1, !P0 ;  /* 0x00000001ff047807 */ /* 0x000fe40004000000 */
[----:B------:R0:W-:Y:S01]  /*7970*/  @P1 SYNCS.ARRIVE.TRANS64.A1T0 RZ, [R6+URZ+0x48], RZ ;  /* 0x000048ff06ff19a7 */ /* 0x0001e2000810003f */
[----:B------:R-:W-:Y:S02]  /*7980*/  IADD3 R16, P1, R16, UR38, RZ ;  /* 0x0000002610107c10 */ /* 0x000fe4000ff3e0ff */
[----:B------:R-:W-:Y:S02]  /*7990*/  LOP3.LUT R3, R3, R4, RZ, 0x3c, !PT ;  /* 0x0000000403037212 */ /* 0x000fe400078e3cff */
[----:B------:R-:W-:Y:S02]  /*79a0*/  IADD3.X R17, R17, UR41, RZ, P1, !PT ;  /* 0x0000002911117c10 */ /* 0x000fe40008ffe4ff */
[----:B------:R-:W-:-:S02]  /*79b0*/  ISETP.GE.U32.AND P0, PT, R16, UR4, PT ;  /* 0x0000000410007c0c */ /* 0x000fc4000bf06070 */
[----:B0-----:R-:W-:Y:S02]  /*79c0*/  SHF.R.U32.HI R6, RZ, 0x1, R5 ;  /* 0x00000001ff067819 */ /* 0x001fe40000011605 */
[----:B------:R-:W-:Y:S02]  /*79d0*/  ISETP.GE.U32.AND.EX P0, PT, R17, UR5, PT, P0 ;  /* 0x0000000511007c0c */ /* 0x000fe4000bf06100 */
[----:B------:R-:W-:Y:S01]  /*79e0*/  @P2 LOP3.LUT R3, R3, 0x1, R6, 0x78, !PT ;  /* 0x0000000103032812 */ /* 0x000fe200078e7806 */
[----:B------:R-:W-:Y:S01]  /*79f0*/  IMAD R13, R6, -0x3, R13 ;  /* 0xfffffffd060d7824 */ /* 0x000fe200078e020d */
[----:B------:R-:W-:-:S09]  /*7a00*/  PRMT R4, RZ, 0x7610, R4 ;  /* 0x00007610ff047816 */ /* 0x000fd20000000004 */
[----:B------:R-:W-:Y:S05]  /*7a10*/  @P0 BRA `(.L_x_174) ;  /* 0x0000000400500947 */ /* 0x000fea0003800000 */
[----:B------:R-:W0:Y:S01]  /*7a20*/  S2R R15, SR_CTAID.X ;  /* 0x00000000000f7919 */ /* 0x000e220000002500 */
[----:B------:R-:W-:Y:S01]  /*7a30*/  ULDC.64 UR4, c[0x0][0x628] ;  /* 0x00018a0000047ab9 */ /* 0x000fe20000000a00 */
[----:B------:R-:W1:Y:S01]  /*7a40*/  LDC R20, c[0x0][0x144] ;  /* 0x00005100ff147b82 */ /* 0x000e620000000800 */
[----:B------:R-:W-:Y:S01]  /*7a50*/  ISETP.NE.U32.AND P0, PT, RZ, UR4, PT ;  /* 0x00000004ff007c0c */ /* 0x000fe2000bf05070 */
[----:B------:R-:W2:Y:S01]  /*7a60*/  S2R R12, SR_CTAID.Y ;  /* 0x00000000000c7919 */ /* 0x000ea20000002600 */
[----:B------:R-:W-:Y:S01]  /*7a70*/  ULDC UR6, c[0x0][0x150] ;  /* 0x0000540000067ab9 */ /* 0x000fe20000000800 */
[----:B------:R-:W-:Y:S01]  /*7a80*/  ULDC UR7, c[0x0][0x630] ;  /* 0x00018c0000077ab9 */ /* 0x000fe20000000800 */
[----:B------:R-:W-:Y:S01]  /*7a90*/  ISETP.NE.AND.EX P0, PT, RZ, UR5, PT, P0 ;  /* 0x00000005ff007c0c */ /* 0x000fe2000bf05300 */
[----:B------:R-:W-:Y:S01]  /*7aa0*/  IMAD.MOV.U32 R4, RZ, RZ, R16 ;  /* 0x000000ffff047224 */ /* 0x000fe200078e0010 */
[----:B0-----:R-:W-:-:S05]  /*7ab0*/  I2FP.F32.U32 R5, R15 ;  /* 0x0000000f00057245 */ /* 0x001fca0000201000 */
[----:B------:R-:W-:Y:S01]  /*7ac0*/  FMUL R21, R5, UR6 ;  /* 0x0000000605157c20 */ /* 0x000fe20008400000 */
[----:B------:R-:W-:-:S05]  /*7ad0*/  IMAD.MOV.U32 R5, RZ, RZ, R17 ;  /* 0x000000ffff057224 */ /* 0x000fca00078e0011 */
[----:B--2---:R-:W-:Y:S05]  /*7ae0*/  @!P0 BRA `(.L_x_175) ;  /* 0x0000000000288947 */ /* 0x004fea0003800000 */
[----:B------:R-:W-:Y:S02]  /*7af0*/  ULDC UR6, c[0x0][0x634] ;  /* 0x00018d0000067ab9 */ /* 0x000fe40000000800 */
[----:B------:R-:W-:-:S05]  /*7b00*/  IADD3 R5, P0, R16, UR6, RZ ;  /* 0x0000000610057c10 */ /* 0x000fca000ff1e0ff */
[----:B------:R-:W-:-:S04]  /*7b10*/  IMAD.X R19, RZ, RZ, R17, P0 ;  /* 0x000000ffff137224 */ /* 0x000fc800000e0611 */
[----:B------:R-:W-:-:S04]  /*7b20*/  IMAD.WIDE.U32 R6, R19, UR4, RZ ;  /* 0x0000000413067c25 */ /* 0x000fc8000f8e00ff */
[----:B------:R-:W-:-:S04]  /*7b30*/  IMAD.WIDE.U32 R6, P0, R5, UR5, R6 ;  /* 0x0000000505067c25 */ /* 0x000fc8000f800006 */
[----:B------:R-:W-:-:S04]  /*7b40*/  IMAD.WIDE.U32 R4, R5, UR4, RZ ;  /* 0x0000000405047c25 */ /* 0x000fc8000f8e00ff */
[----:B------:R-:W-:Y:S01]  /*7b50*/  IMAD.MOV.U32 R4, RZ, RZ, R7 ;  /* 0x000000ffff047224 */ /* 0x000fe200078e0007 */
[----:B------:R-:W-:Y:S01]  /*7b60*/  IADD3 RZ, P1, R5, R6, RZ ;  /* 0x0000000605ff7210 */ /* 0x000fe20007f3e0ff */
[----:B------:R-:W-:-:S04]  /*7b70*/  IMAD.X R5, RZ, RZ, RZ, P0 ;  /* 0x000000ffff057224 */ /* 0x000fc800000e06ff */
[----:B------:R-:W-:-:S08]  /*7b80*/  IMAD.WIDE.U32.X R4, R19, UR5, R4, P1 ;  /* 0x0000000513047c25 */ /* 0x000fd000088e0404 */
.L_x_175:
[--C-:B------:R-:W-:Y:S01]  /*7b90*/  SHF.R.U64 R14, R4, UR7, R5.reuse ;  /* 0x00000007040e7c19 */ /* 0x100fe20008001205 */
[----:B------:R-:W0:Y:S01]  /*7ba0*/  F2I.U32.TRUNC.NTZ R21, R21 ;  /* 0x0000001500157305 */ /* 0x000e22000020f000 */
[----:B------:R-:W-:Y:S01]  /*7bb0*/  SHF.R.U32.HI R4, RZ, UR7, R5 ;  /* 0x00000007ff047c19 */ /* 0x000fe20008011605 */
[----:B------:R-:W-:Y:S01]  /*7bc0*/  ULDC.64 UR4, c[0x0][0x620] ;  /* 0x0001880000047ab9 */ /* 0x000fe20000000a00 */
[----:B------:R-:W-:Y:S01]  /*7bd0*/  IADD3 R7, P0, RZ, -R14, RZ ;  /* 0x8000000eff077210 */ /* 0x000fe20007f1e0ff */
[----:B------:R-:W-:-:S04]  /*7be0*/  ULDC.64 UR6, c[0x0][0x640] ;  /* 0x0001900000067ab9 */ /* 0x000fc80000000a00 */
[----:B------:R-:W-:Y:S01]  /*7bf0*/  IMAD.X R4, RZ, RZ, ~R4, P0 ;  /* 0x000000ffff047224 */ /* 0x000fe200000e0e04 */
[----:B------:R-:W-:-:S03]  /*7c00*/  ISETP.NE.U32.AND P0, PT, RZ, UR6, PT ;  /* 0x00000006ff007c0c */ /* 0x000fc6000bf05070 */
[----:B------:R-:W-:Y:S01]  /*7c10*/  IMAD R6, R4, UR4, RZ ;  /* 0x0000000404067c24 */ /* 0x000fe2000f8e02ff */
[----:B------:R-:W-:Y:S01]  /*7c20*/  ISETP.NE.AND.EX P0, PT, RZ, UR7, PT, P0 ;  /* 0x00000007ff007c0c */ /* 0x000fe2000bf05300 */
[----:B------:R-:W-:Y:S01]  /*7c30*/  IMAD.WIDE.U32 R4, R7, UR4, R16 ;  /* 0x0000000407047c25 */ /* 0x000fe2000f8e0010 */
[----:B------:R-:W-:-:S03]  /*7c40*/  ULDC UR4, c[0x0][0x618] ;  /* 0x0001860000047ab9 */ /* 0x000fc60000000800 */
[----:B------:R-:W-:Y:S01]  /*7c50*/  IMAD R7, R7, UR5, R6 ;  /* 0x0000000507077c24 */ /* 0x000fe2000f8e0206 */
[----:B------:R-:W-:Y:S01]  /*7c60*/  ULDC UR5, c[0x0][0x154] ;  /* 0x0000550000057ab9 */ /* 0x000fe20000000800 */
[----:B0-----:R-:W-:Y:S02]  /*7c70*/  IMAD.MOV R6, RZ, RZ, -R21 ;  /* 0x000000ffff067224 */ /* 0x001fe400078e0a15 */
[----:B------:R-:W0:Y:S01]  /*7c80*/  LDC R21, c[0x0][0x148] ;  /* 0x00005200ff157b82 */ /* 0x000e220000000800 */
[----:B------:R-:W-:Y:S02]  /*7c90*/  IMAD.IADD R5, R5, 0x1, R7 ;  /* 0x0000000105057824 */ /* 0x000fe400078e0207 */
[----:B-1----:R-:W-:Y:S01]  /*7ca0*/  IMAD R15, R20, R6, R15 ;  /* 0x00000006140f7224 */ /* 0x002fe200078e020f */
[----:B------:R-:W-:Y:S02]  /*7cb0*/  I2FP.F32.U32 R6, R12 ;  /* 0x0000000c00067245 */ /* 0x000fe40000201000 */
[----:B------:R-:W-:-:S02]  /*7cc0*/  SHF.R.U64 R19, R4, UR4, R5 ;  /* 0x0000000404137c19 */ /* 0x000fc40008001205 */
[----:B------:R-:W-:Y:S01]  /*7cd0*/  SHF.R.U32.HI R4, RZ, UR4, R5 ;  /* 0x00000004ff047c19 */ /* 0x000fe20008011605 */
[----:B------:R-:W-:Y:S01]  /*7ce0*/  FMUL R6, R6, UR5 ;  /* 0x0000000506067c20 */ /* 0x000fe20008400000 */
[----:B------:R-:W-:Y:S02]  /*7cf0*/  ULDC UR4, c[0x0][0x608] ;  /* 0x0001820000047ab9 */ /* 0x000fe40000000800 */
[--C-:B------:R-:W-:Y:S01]  /*7d00*/  SHF.R.U64 R22, R19, UR4, R4.reuse ;  /* 0x0000000413167c19 */ /* 0x100fe20008001204 */
[----:B------:R1:W2:Y:S01]  /*7d10*/  F2I.U32.TRUNC.NTZ R24, R6 ;  /* 0x0000000600187305 */ /* 0x0002a2000020f000 */
[----:B------:R-:W-:Y:S01]  /*7d20*/  SHF.R.U32.HI R5, RZ, UR4, R4 ;  /* 0x00000004ff057c19 */ /* 0x000fe20008011604 */
[----:B------:R-:W-:-:S03]  /*7d30*/  ULDC UR4, c[0x0][0x658] ;  /* 0x0001960000047ab9 */ /* 0x000fc60000000800 */
[--C-:B------:R-:W-:Y:S02]  /*7d40*/  SHF.R.U64 R20, R22, UR4, R5.reuse ;  /* 0x0000000416147c19 */ /* 0x100fe40008001205 */
[----:B------:R-:W-:-:S03]  /*7d50*/  SHF.R.U32.HI R23, RZ, UR4, R5 ;  /* 0x00000004ff177c19 */ /* 0x000fc60008011605 */
[----:B------:R-:W-:Y:S02]  /*7d60*/  IMAD.MOV.U32 R4, RZ, RZ, R20 ;  /* 0x000000ffff047224 */ /* 0x000fe400078e0014 */
[----:B------:R-:W-:Y:S01]  /*7d70*/  IMAD.MOV.U32 R5, RZ, RZ, R23 ;  /* 0x000000ffff057224 */ /* 0x000fe200078e0017 */
[----:B-1----:R-:W-:Y:S06]  /*7d80*/  @!P0 BRA `(.L_x_176) ;  /* 0x0000000000288947 */ /* 0x002fec0003800000 */
        /* <DEDUP_REMOVED lines=10> */
.L_x_176:
[----:B------:R-:W-:Y:S01]  /*7e30*/  ISETP.NE.AND P0, PT, R2, 0x1, PT ;  /* 0x000000010200780c */ /* 0x000fe20003f05270 */
[----:B------:R-:W-:Y:S01]  /*7e40*/  ULDC UR4, c[0x0][0x648] ;  /* 0x0001920000047ab9 */ /* 0x000fe20000000800 */
[----:B------:R-:W-:Y:S01]  /*7e50*/  LOP3.LUT R22, R22, UR21, RZ, 0xc0, !PT ;  /* 0x0000001516167c12 */ /* 0x000fe2000f8ec0ff */
[----:B--2---:R-:W-:Y:S01]  /*7e60*/  IMAD.MOV R24, RZ, RZ, -R24 ;  /* 0x000000ffff187224 */ /* 0x004fe200078e0a18 */
[----:B------:R-:W-:Y:S01]  /*7e70*/  SHF.R.U64 R5, R4, UR4, R5 ;  /* 0x0000000404057c19 */ /* 0x000fe20008001205 */
[----:B------:R-:W-:Y:S01]  /*7e80*/  ULDC UR4, c[0x0][0x638] ;  /* 0x00018e0000047ab9 */ /* 0x000fe20000000800 */
[----:B------:R-:W-:Y:S01]  /*7e90*/  LOP3.LUT R19, R19, UR13, RZ, 0xc0, !PT ;  /* 0x0000000d13137c12 */ /* 0x000fe2000f8ec0ff */
[----:B------:R-:W-:Y:S01]  /*7ea0*/  ULDC UR5, c[0x0][0x610] ;  /* 0x0001840000057ab9 */ /* 0x000fe20000000800 */
[----:B------:R-:W-:Y:S02]  /*7eb0*/  IMAD.MOV.U32 R4, RZ, RZ, 0x1 ;  /* 0x00000001ff047424 */ /* 0x000fe400078e00ff */
[----:B------:R-:W-:-:S02]  /*7ec0*/  IMAD.MOV R7, RZ, RZ, -R5 ;  /* 0x000000ffff077224 */ /* 0x000fc400078e0a05 */
[----:B------:R-:W-:Y:S02]  /*7ed0*/  IMAD R22, R5, UR14, R22 ;  /* 0x0000000e05167c24 */ /* 0x000fe4000f8e0216 */
[----:B0-----:R-:W-:Y:S02]  /*7ee0*/  @P0 IMAD R15, R21, R24, R12 ;  /* 0x00000018150f0224 */ /* 0x001fe400078e020c */
[----:B------:R-:W-:Y:S01]  /*7ef0*/  IMAD R20, R7, UR4, R20 ;  /* 0x0000000407147c24 */ /* 0x000fe2000f8e0214 */
[----:B------:R-:W-:Y:S01]  /*7f00*/  ULDC UR4, c[0x0][0x600] ;  /* 0x0001800000047ab9 */ /* 0x000fe20000000800 */
[----:B------:R-:W-:Y:S02]  /*7f10*/  IMAD R15, R22, UR5, R15 ;  /* 0x00000005160f7c24 */ /* 0x000fe4000f8e020f */
[----:B------:R-:W-:Y:S02]  /*7f20*/  IMAD R20, R20, UR4, R19 ;  /* 0x0000000414147c24 */ /* 0x000fe4000f8e0213 */
[----:B------:R-:W-:-:S03]  /*7f30*/  IMAD.MOV.U32 R7, RZ, RZ, R14 ;  /* 0x000000ffff077224 */ /* 0x000fc600078e000e */
[----:B------:R-:W-:Y:S02]  /*7f40*/  SEL R19, R20, R15, !P0 ;  /* 0x0000000f14137207 */ /* 0x000fe40004000000 */
[----:B------:R-:W-:-:S07]  /*7f50*/  SEL R12, R15, R20, !P0 ;  /* 0x000000140f0c7207 */ /* 0x000fce0004000000 */
.L_x_174:
[----:B------:R-:W-:Y:S05]  /*7f60*/  BSYNC B1 ;  /* 0x0000000000017941 */ /* 0x000fea0003800000 */
.L_x_173:
[----:B------:R-:W-:-:S13]  /*7f70*/  LOP3.LUT P0, RZ, R4, 0xff, RZ, 0xc0, !PT ;  /* 0x000000ff04ff7812 */ /* 0x000fda000780c0ff */
[----:B------:R-:W-:Y:S05]  /*7f80*/  @P0 BRA `(.L_x_177) ;  /* 0xfffffff400040947 */ /* 0x000fea000383ffff */
[----:B------:R-:W-:Y:S05]  /*7f90*/  BSYNC B0 ;  /* 0x0000000000007941 */ /* 0x000fea0003800000 */
.L_x_166:
[----:B------:R-:W-:-:S03]  /*7fa0*/  UMOV UR4, 0xffffffff ;  /* 0xffffffff00047882 */ /* 0x000fc60000000000 */
[----:B------:R-:W-:Y:S05]  /*7fb0*/  BRA.DIV UR4, `(.L_x_178) ;  /* 0x0000000204f07947 */ /* 0x000fea000b800000 */
[----:B------:R-:W-:-:S13]  /*7fc0*/  ELECT P6, URZ, PT ;  /* 0x00000000003f782f */ /* 0x000fda00038c0000 */
.L_x_191:
[----:B------:R-:W-:Y:S04]  /*7fd0*/  BSSY B0, `(.L_x_179) ;  /* 0x0000022000007945 */ /* 0x000fe80003800000 */
[----:B------:R-:W-:Y:S05]  /*7fe0*/  @!P6 BRA `(.L_x_180) ;  /* 0x000000000080e947 */ /* 0x000fea0003800000 */
[----:B------:R-:W-:-:S04]  /*7ff0*/  LOP3.LUT R18, R18, 0x2, RZ, 0xfc, !PT ;  /* 0x0000000212127812 */ /* 0x000fc800078efcff */
[----:B------:R-:W-:-:S13]  /*8000*/  ISETP.NE.AND P0, PT, R18, 0x3, PT ;  /* 0x000000031200780c */ /* 0x000fda0003f05270 */
[----:B------:R-:W-:Y:S05]  /*8010*/  @!P0 BRA `(.L_x_181) ;  /* 0x0000000000048947 */ /* 0x000fea0003800000 */
[----:B------:R-:W-:Y:S01]  /*8020*/  BPT.TRAP 0x1 ;  /* 0x000000040000795c */ /* 0x000fe20000300000 */
.L_x_181:
[----:B------:R-:W0:Y:S01]  /*8030*/  S2R R5, SR_CgaCtaId ;  /* 0x0000000000057919 */ /* 0x000e220000008800 */
[----:B------:R-:W-:Y:S02]  /*8040*/  MOV R0, 0x400 ;  /* 0x0000040000007802 */ /* 0x000fe40000000f00 */
[----:B------:R-:W-:Y:S02]  /*8050*/  SHF.L.U32 R4, R3, 0x1f, RZ ;  /* 0x0000001f03047819 */ /* 0x000fe400000006ff */
[----:B0-----:R-:W-:-:S05]  /*8060*/  LEA R0, R5, R0, 0x18 ;  /* 0x0000000005007211 */ /* 0x001fca00078ec0ff */
[----:B------:R-:W-:-:S04]  /*8070*/  VIADD R0, R0, 0x18 ;  /* 0x0000001800007836 */ /* 0x000fc80000000000 */
[C---:B------:R-:W-:Y:S02]  /*8080*/  IMAD R7, R13.reuse, 0x8, R0 ;  /* 0x000000080d077824 */ /* 0x040fe400078e0200 */
[----:B------:R-:W-:Y:S02]  /*8090*/  VIADD R13, R13, 0x1 ;  /* 0x000000010d0d7836 */ /* 0x000fe40000000000 */
[----:B------:R-:W0:Y:S03]  /*80a0*/  SYNCS.PHASECHK.TRANS64.TRYWAIT P0, [R7+URZ], R4 ;  /* 0x00000004070075a7 */ /* 0x000e26000800017f */
[----:B------:R-:W-:-:S04]  /*80b0*/  ISETP.NE.AND P1, PT, R13, 0x3, PT ;  /* 0x000000030d00780c */ /* 0x000fc80003f25270 */
[----:B------:R-:W-:Y:S02]  /*80c0*/  SEL R2, RZ, 0x1, P1 ;  /* 0x00000001ff027807 */ /* 0x000fe40000800000 */
[----:B------:R-:W-:Y:S02]  /*80d0*/  SEL R13, R13, RZ, P1 ;  /* 0x000000ff0d0d7207 */ /* 0x000fe40000800000 */
[----:B------:R-:W-:-:S03]  /*80e0*/  LOP3.LUT R9, R3, R2, RZ, 0x3c, !PT ;  /* 0x0000000203097212 */ /* 0x000fc600078e3cff */
[----:B------:R-:W-:Y:S01]  /*80f0*/  IMAD R6, R13, 0x8, R0 ;  /* 0x000000080d067824 */ /* 0x000fe200078e0200 */
[----:B------:R-:W-:Y:S01]  /*8100*/  SHF.L.U32 R5, R9, 0x1f, RZ ;  /* 0x0000001f09057819 */ /* 0x000fe200000006ff */
[----:B0-----:R-:W-:Y:S06]  /*8110*/  @!P0 BRA `(.L_x_182) ;  /* 0x0000000000b88947 */ /* 0x001fec0003800000 */
.L_x_192:
[----:B------:R-:W1:Y:S01]  /*8120*/  SYNCS.PHASECHK.TRANS64.TRYWAIT P0, [R6+URZ], R5 ;  /* 0x00000005060075a7 */ /* 0x000e62000800017f */
[----:B------:R-:W-:-:S05]  /*8130*/  VIADD R2, R13, 0x1 ;  /* 0x000000010d027836 */ /* 0x000fca0000000000 */
[----:B------:R-:W-:-:S04]  /*8140*/  ISETP.NE.AND P1, PT, R2, 0x3, PT ;  /* 0x000000030200780c */ /* 0x000fc80003f25270 */
[----:B0-----:R-:W-:Y:S02]  /*8150*/  SEL R4, RZ, 0x1, P1 ;  /* 0x00000001ff047807 */ /* 0x001fe40000800000 */
[----:B------:R-:W-:Y:S02]  /*8160*/  SEL R3, R2, RZ, P1 ;  /* 0x000000ff02037207 */ /* 0x000fe40000800000 */
[----:B------:R-:W-:Y:S01]  /*8170*/  LOP3.LUT R4, R9, R4, RZ, 0x3c, !PT ;  /* 0x0000000409047212 */ /* 0x000fe200078e3cff */
[----:B-1----:R-:W-:Y:S06]  /*8180*/  @!P0 BRA `(.L_x_183) ;  /* 0x0000000000b08947 */ /* 0x002fec0003800000 */
.L_x_193:
[----:B------:R-:W-:Y:S01]  /*8190*/  IMAD R3, R3, 0x8, R0 ;  /* 0x0000000803037824 */ /* 0x000fe200078e0200 */
[----:B------:R-:W-:-:S07]  /*81a0*/  SHF.L.U32 R0, R4, 0x1f, RZ ;  /* 0x0000001f04007819 */ /* 0x000fce00000006ff */
.L_x_184:
[----:B-1----:R1:W2:Y:S02]  /*81b0*/  SYNCS.PHASECHK.TRANS64.TRYWAIT P0, [R3+URZ], R0 ;  /* 0x00000000030075a7 */ /* 0x0022a4000800017f */
[----:B--2---:R-:W-:Y:S05]  /*81c0*/  @!P0 NANOSLEEP.SYNCS 0x989680 ;  /* 0x009896800000895d */ /* 0x004fea0003900000 */
[----:B------:R-:W2:Y:S02]  /*81d0*/  @!P0 SYNCS.PHASECHK.TRANS64 P0, [R3+URZ], R0 ;  /* 0x00000000030085a7 */ /* 0x000ea4000800007f */
[----:B--2---:R-:W-:Y:S05]  /*81e0*/  @!P0 BRA `(.L_x_184) ;  /* 0xfffffffc00f08947 */ /* 0x004fea000383ffff */
.L_x_180:
[----:B------:R-:W-:Y:S05]  /*81f0*/  BSYNC B0 ;  /* 0x0000000000007941 */ /* 0x000fea0003800000 */
.L_x_179:
[----:B------:R-:W-:Y:S05]  /*8200*/  EXIT ;  /* 0x000000000000794d */ /* 0x000fea0003800000 */
.L_x_21:
[----:B-1----:R1:W2:Y:S02]  /*8210*/  SYNCS.PHASECHK.TRANS64.TRYWAIT P1, [R3+URZ], R0 ;  /* 0x00000000030075a7 */ /* 0x0022a4000802017f */
[----:B--2---:R-:W-:Y:S05]  /*8220*/  @!P1 NANOSLEEP.SYNCS 0x989680 ;  /* 0x009896800000995d */ /* 0x004fea0003900000 */
[----:B------:R-:W2:Y:S02]  /*8230*/  @!P1 SYNCS.PHASECHK.TRANS64 P1, [R3+URZ], R0 ;  /* 0x00000000030095a7 */ /* 0x000ea4000802007f */
[----:B--2---:R-:W-:Y:S05]  /*8240*/  @!P1 BRA `(.L_x_21) ;  /* 0xfffffffc00f09947 */ /* 0x004fea000383ffff */
[----:B------:R-:W-:Y:S05]  /*8250*/  BRA `(.L_x_20) ;  /* 0xffffff94004c7947 */ /* 0x000fea000383ffff */
.L_x_26:
[----:B-1----:R1:W2:Y:S02]  /*8260*/  SYNCS.PHASECHK.TRANS64.TRYWAIT P1, [R5+URZ], R4 ;  /* 0x00000004050075a7 */ /* 0x0022a4000802017f */
[----:B--2---:R-:W-:Y:S05]  /*8270*/  @!P1 NANOSLEEP.SYNCS 0x989680 ;  /* 0x009896800000995d */ /* 0x004fea0003900000 */
[----:B------:R-:W2:Y:S02]  /*8280*/  @!P1 SYNCS.PHASECHK.TRANS64 P1, [R5+URZ], R4 ;  /* 0x00000004050095a7 */ /* 0x000ea4000802007f */
[----:B--2---:R-:W-:Y:S05]  /*8290*/  @!P1 BRA `(.L_x_26) ;  /* 0xfffffffc00f09947 */ /* 0x004fea000383ffff */
[----:B------:R-:W-:Y:S05]  /*82a0*/  BRA `(.L_x_25) ;  /* 0xffffff9800987947 */ /* 0x000fea000383ffff */
.L_x_167:
[----:B------:R-:W-:Y:S01]  /*82b0*/  BSSY B1, `(.L_x_185) ;  /* 0x0000006000017945 */ /* 0x000fe20003800000 */
[----:B------:R-:W-:-:S07]  /*82c0*/  IMAD.MOV.U32 R15, RZ, RZ, -0x1 ;  /* 0xffffffffff0f7424 */ /* 0x000fce00078e00ff */
[----:B------:R-:W-:Y:S05]  /*82d0*/  WARPSYNC.COLLECTIVE R15, `(.L_x_186) ;  /* 0x000000000f0c7348 */ /* 0x000fea0003c00000 */
[----:B------:R-:W-:Y:S02]  /*82e0*/  ELECT P6, UR62, PT ;  /* 0x00000000003e782f */ /* 0x000fe400038c0000 */
[----:B------:R-:W-:Y:S01]  /*82f0*/  MOV R14, UR62 ;  /* 0x0000003e000e7c02 */ /* 0x000fe20008000f00 */
[----:B------:R-:W-:Y:S10]  /*8300*/  ENDCOLLECTIVE ;  /* 0x000000000000791b */ /* 0x000ff40003800000 */
.L_x_186:
[----:B------:R-:W-:Y:S05]  /*8310*/  BSYNC B1 ;  /* 0x0000000000017941 */ /* 0x000fea0003800000 */
.L_x_185:
[----:B------:R-:W-:Y:S05]  /*8320*/  BRA `(.L_x_187) ;  /* 0xfffffff000287947 */ /* 0x000fea000383ffff */
.L_x_170:
[----:B0-----:R0:W1:Y:S02]  /*8330*/  SYNCS.PHASECHK.TRANS64.TRYWAIT P0, [R21+URZ+0x18], R12 ;  /* 0x0000180c150075a7 */ /* 0x001064000800017f */
[----:B-1----:R-:W-:Y:S05]  /*8340*/  @!P0 NANOSLEEP.SYNCS 0x989680 ;  /* 0x009896800000895d */ /* 0x002fea0003900000 */
[----:B------:R-:W1:Y:S02]  /*8350*/  @!P0 SYNCS.PHASECHK.TRANS64 P0, [R21+URZ+0x18], R12 ;  /* 0x0000180c150085a7 */ /* 0x000e64000800007f */
[----:B-1----:R-:W-:Y:S05]  /*8360*/  @!P0 BRA `(.L_x_170) ;  /* 0xfffffffc00f08947 */ /* 0x002fea000383ffff */
[----:B------:R-:W-:Y:S05]  /*8370*/  BRA `(.L_x_188) ;  /* 0xfffffff000647947 */ /* 0x000fea000383ffff */
.L_x_178:
[----:B------:R-:W-:Y:S01]  /*8380*/  BSSY B0, `(.L_x_189) ;  /* 0x0000006000007945 */ /* 0x000fe20003800000 */
[----:B------:R-:W-:-:S07]  /*8390*/  IMAD.MOV.U32 R15, RZ, RZ, -0x1 ;  /* 0xffffffffff0f7424 */ /* 0x000fce00078e00ff */
[----:B------:R-:W-:Y:S05]  /*83a0*/  WARPSYNC.COLLECTIVE R15, `(.L_x_190) ;  /* 0x000000000f0c7348 */ /* 0x000fea0003c00000 */
[----:B------:R-:W-:Y:S02]  /*83b0*/  ELECT P6, UR62, PT ;  /* 0x00000000003e782f */ /* 0x000fe400038c0000 */
[----:B------:R-:W-:Y:S01]  /*83c0*/  MOV R14, UR62 ;  /* 0x0000003e000e7c02 */ /* 0x000fe20008000f00 */
[----:B------:R-:W-:Y:S10]  /*83d0*/  ENDCOLLECTIVE ;  /* 0x000000000000791b */ /* 0x000ff40003800000 */
.L_x_190:
[----:B------:R-:W-:Y:S05]  /*83e0*/  BSYNC B0 ;  /* 0x0000000000007941 */ /* 0x000fea0003800000 */
.L_x_189:
[----:B------:R-:W-:Y:S05]  /*83f0*/  BRA `(.L_x_191) ;  /* 0xfffffff800f47947 */ /* 0x000fea000383ffff */
.L_x_182:
[----:B0-----:R0:W1:Y:S02]  /*8400*/  SYNCS.PHASECHK.TRANS64.TRYWAIT P0, [R7+URZ], R4 ;  /* 0x00000004070075a7 */ /* 0x001064000800017f */
[----:B-1----:R-:W-:Y:S05]  /*8410*/  @!P0 NANOSLEEP.SYNCS 0x989680 ;  /* 0x009896800000895d */ /* 0x002fea0003900000 */
[----:B------:R-:W1:Y:S02]  /*8420*/  @!P0 SYNCS.PHASECHK.TRANS64 P0, [R7+URZ], R4 ;  /* 0x00000004070085a7 */ /* 0x000e64000800007f */
[----:B-1----:R-:W-:Y:S05]  /*8430*/  @!P0 BRA `(.L_x_182) ;  /* 0xfffffffc00f08947 */ /* 0x002fea000383ffff */
[----:B------:R-:W-:Y:S05]  /*8440*/  BRA `(.L_x_192) ;  /* 0xfffffffc00347947 */ /* 0x000fea000383ffff */
.L_x_183:
[----:B0-----:R0:W1:Y:S02]  /*8450*/  SYNCS.PHASECHK.TRANS64.TRYWAIT P0, [R6+URZ], R5 ;  /* 0x00000005060075a7 */ /* 0x001064000800017f */
[----:B-1----:R-:W-:Y:S05]  /*8460*/  @!P0 NANOSLEEP.SYNCS 0x989680 ;  /* 0x009896800000895d */ /* 0x002fea0003900000 */
[----:B------:R-:W1:Y:S02]  /*8470*/  @!P0 SYNCS.PHASECHK.TRANS64 P0, [R6+URZ], R5 ;  /* 0x00000005060085a7 */ /* 0x000e64000800007f */
[----:B-1----:R-:W-:Y:S05]  /*8480*/  @!P0 BRA `(.L_x_183) ;  /* 0xfffffffc00f08947 */ /* 0x002fea000383ffff */
[----:B------:R-:W-:Y:S05]  /*8490*/  BRA `(.L_x_193) ;  /* 0xfffffffc003c7947 */ /* 0x000fea000383ffff */
.L_x_194:
[----:B------:R-:W-:-:S00]  /*84a0*/  BRA `(.L_x_194) ;  /* 0xfffffffc00fc7947 */ /* 0x000fc0000383ffff */
[----:B------:R-:W-:-:S00]  /*84b0*/  NOP ;  /* 0x0000000000007918 */ /* 0x000fc00000000000 */
        /* <DEDUP_REMOVED lines=12> */
.L_x_195:


//--------------------- .nv.global.init           --------------------------
	.section	.nv.global.init,"aw",@progbits
.nv.global.init:
	.type		$str$22,@object
	.size		$str$22,($str$23 - $str$22)
$str$22:
        /*0000*/ 	.byte	0x6b, 0x5f, 0x74, 0x69, 0x6c, 0x65, 0x5f, 0x63, 0x6f, 0x75, 0x6e, 0x74, 0x20, 0x3e, 0x3d, 0x20
        /*0010*/ 	.byte	0x31, 0x00
	.type		$str$23,@object
	.size		$str$23,(__unnamed_1 - $str$23)
$str$23:
        /*0012*/ 	.byte	0x2f, 0x74, 0x6d, 0x70, 0x2f, 0x63, 0x75, 0x74, 0x6c, 0x61, 0x73, 0x73, 0x5f, 0x73, 0x77, 0x65
        /*0022*/ 	.byte	0x65, 0x70, 0x5f, 0x73, 0x72, 0x63, 0x2f, 0x69, 0x6e, 0x63, 0x6c, 0x75, 0x64, 0x65, 0x2f, 0x63
        /*0032*/ 	.byte	0x75, 0x74, 0x6c, 0x61, 0x73, 0x73, 0x2f, 0x67, 0x65, 0x6d, 0x6d, 0x2f, 0x63, 0x6f, 0x6c, 0x6c
        /*0042*/ 	.byte	0x65, 0x63, 0x74, 0x69, 0x76, 0x65, 0x2f, 0x73, 0x6d, 0x39, 0x30, 0x5f, 0x6d, 0x6d, 0x61, 0x5f
        /*0052*/ 	.byte	0x74, 0x6d, 0x61, 0x5f, 0x67, 0x6d, 0x6d, 0x61, 0x5f, 0x73, 0x73, 0x5f, 0x77, 0x61, 0x72, 0x70
        /*0062*/ 	.byte	0x73, 0x70, 0x65, 0x63, 0x69, 0x61, 0x6c, 0x69, 0x7a, 0x65, 0x64, 0x2e, 0x68, 0x70, 0x70, 0x00
	.type		__unnamed_1,@object
	.size		__unnamed_1,(.L_0 - __unnamed_1)
__unnamed_1:
        /*0072*/ 	.byte	0x76, 0x6f, 0x69, 0x64, 0x20, 0x63, 0x75, 0x74, 0x6c, 0x61, 0x73, 0x73, 0x3a, 0x3a, 0x67, 0x65
        /* <DEDUP_REMOVED lines=181> */
        /*0bd2*/ 	.byte	0x69, 0x64, 0x65, 0x6e, 0x74, 0x69, 0x74, 0x79, 0x5d, 0x00
.L_0:


//--------------------- .nv.shared._ZN7cutlass13device_kernelINS_4gemm6kernel13GemmUniversalIN4cute5tupleIJiiiiEEENS1_10collective13CollectiveMmaINS1_34MainloopSm90TmaGmmaWarpSpecializedILi3ENS5_IJNS4_1CILi2EEENSA_ILi4EEENSA_ILi1EEEEEENS1_35KernelTmaWarpSpecializedCooperativeEEENS5_IJNSA_ILi128EEESH_SH_EEENS_10bfloat16_tENS5_IJlSD_lEEESJ_SK_NS4_8TiledMMAINS4_8MMA_AtomIJNS4_4SM904GMMA28MMA_64x128x16_F32BF16BF16_SSILNSO_5MajorE0ELSQ_0ELNSO_7ScaleInE1ELSR_1EEEEEENS4_6LayoutINS5_IJSB_SD_SD_EEENS5_IJSD_NSA_ILi0EEESW_EEEEENS5_IJNS4_10UnderscoreESZ_SZ_EEEEENS4_23SM90_TMA_LOAD_MULTICASTENS4_14ComposedLayoutINS4_7SwizzleILi3ELi4ELi3EEENS4_18smem_ptr_flag_bitsILi16EEENSU_INS5_IJNSA_ILi8EEENSA_ILi64EEEEEENS5_IJS19_SD_EEEEEEEvNS4_8identityES12_S1D_vS1E_EENS_8epilogue10collective6detail29Sm90TmaWarpSpecializedAdapterINS1H_15DefaultEpilogueISJ_SK_SK_NS1G_6thread17LinearCombinationISJ_Li1EffLNS1L_9ScaleType4KindE0ELNS_15FloatRoundStyleE2ESJ_EENS1_15EpilogueDefaultEEEEEvvEEEEvNT_6ParamsE --------------------------
	.section	.nv.shared._ZN7cutlass13device_kernelINS_4gemm6kernel13GemmUniversalIN4cute5tupleIJiiiiEEENS1_10collective13CollectiveMmaINS1_34MainloopSm90TmaGmmaWarpSpecializedILi3ENS5_IJNS4_1CILi2EEENSA_ILi4EEENSA_ILi1EEEEEENS1_35KernelTmaWarpSpecializedCooperativeEEENS5_IJNSA_ILi128EEESH_SH_EEENS_10bfloat16_tENS5_IJlSD_lEEESJ_SK_NS4_8TiledMMAINS4_8MMA_AtomIJNS4_4SM904GMMA28MMA_64x128x16_F32BF16BF16_SSILNSO_5MajorE0ELSQ_0ELNSO_7ScaleInE1ELSR_1EEEEEENS4_6LayoutINS5_IJSB_SD_SD_EEENS5_IJSD_NSA_ILi0EEESW_EEEEENS5_IJNS4_10UnderscoreESZ_SZ_EEEEENS4_23SM90_TMA_LOAD_MULTICASTENS4_14ComposedLayoutINS4_7SwizzleILi3ELi4ELi3EEENS4_18smem_ptr_flag_bitsILi16EEENSU_INS5_IJNSA_ILi8EEENSA_ILi64EEEEEENS5_IJS19_SD_EEEEEEEvNS4_8identityES12_S1D_vS1E_EENS_8epilogue10collective6detail29Sm90TmaWarpSpecializedAdapterINS1H_15DefaultEpilogueISJ_SK_SK_NS1G_6thread17LinearCombinationISJ_Li1EffLNS1L_9ScaleType4KindE0ELNS_15FloatRoundStyleE2ESJ_EENS1_15EpilogueDefaultEEEEEvvEEEEvNT_6ParamsE,"aw",@nobits
	.sectionflags	@""
	.align	16
	.zero		1024


//--------------------- .nv.shared.reserved.0     --------------------------
	.section	.nv.shared.reserved.0,"aw",@nobits
	.weak		__nv_reservedSMEM_offset_0_alias
	.size		__nv_reservedSMEM_offset_0_alias, 0, 0
	.other		__nv_reservedSMEM_offset_0_alias,@"STO_CUDA_RESERVED_SHARED STV_DEFAULT"
__nv_reservedSMEM_offset_0_alias:
	.zero		0


//--------------------- .nv.global                --------------------------
	.section	.nv.global,"aw",@nobits
.nv.global:
	.type		_ZN40_INTERNAL_d6b1029b_4_k_cu_1740b1b8_281594cute1_E,@object
	.size		_ZN40_INTERNAL_d6b1029b_4_k_cu_1740b1b8_281594cute1_E,(_ZN40_INTERNAL_d6b1029b_4_k_cu_1740b1b8_281594cuda3std3__45__cpo6cbeginE - _ZN40_INTERNAL_d6b1029b_4_k_cu_1740b1b8_281594cute1_E)
_ZN40_INTERNAL_d6b1029b_4_k_cu_1740b1b8_281594cute1_E:
	.zero		1
	.type		_ZN40_INTERNAL_d6b1029b_4_k_cu_1740b1b8_281594cuda3std3__45__cpo6cbeginE,@object
	.size		_ZN40_INTERNAL_d6b1029b_4_k_cu_1740b1b8_281594cuda3std3__45__cpo6cbeginE,(_ZN40_INTERNAL_d6b1029b_4_k_cu_1740b1b8_281594cuda3std3__48in_placeE - _ZN40_INTERNAL_d6b1029b_4_k_cu_1740b1b8_281594cuda3std3__45__cpo6cbeginE)
_ZN40_INTERNAL_d6b1029b_4_k_cu_1740b1b8_281594cuda3std3__45__cpo6cbeginE:
	.zero		1
	.type		_ZN40_INTERNAL_d6b1029b_4_k_cu_1740b1b8_281594cuda3std3__48in_placeE,@object
	.size		_ZN40_INTERNAL_d6b1029b_4_k_cu_1740b1b8_281594cuda3std3__48in_placeE,(_ZN40_INTERNAL_d6b1029b_4_k_cu_1740b1b8_281594cuda3std6ranges3__45__cpo9iter_moveE - _ZN40_INTERNAL_d6b1029b_4_k_cu_1740b1b8_281594cuda3std3__48in_placeE)
_ZN40_INTERNAL_d6b1029b_4_k_cu_1740b1b8_281594cuda3std3__48in_placeE:
	.zero		1
	.type		_ZN40_INTERNAL_d6b1029b_4_k_cu_1740b1b8_281594cuda3std6ranges3__45__cpo9iter_moveE,@object
	.size		_ZN40_INTERNAL_d6b1029b_4_k_cu_1740b1b8_281594cuda3std6ranges3__45__cpo9iter_moveE,(_ZN40_INTERNAL_d6b1029b_4_k_cu_1740b1b8_281594cuda3std3__45__cpo5beginE - _ZN40_INTERNAL_d6b1029b_4_k_cu_1740b1b8_281594cuda3std6ranges3__45__cpo9iter_moveE)
_ZN40_INTERNAL_d6b1029b_4_k_cu_1740b1b8_281594cuda3std6ranges3__45__cpo9iter_moveE:
	.zero		1
	.type		_ZN40_INTERNAL_d6b1029b_4_k_cu_1740b1b8_281594cuda3std3__45__cpo5beginE,@object
	.size		_ZN40_INTERNAL_d6b1029b_4_k_cu_1740b1b8_281594cuda3std3__45__cpo5beginE,(_ZN40_INTERNAL_d6b1029b_4_k_cu_1740b1b8_281594cuda3std3__442_GLOBAL__N__d6b1029b_4_k_cu_1740b1b8_281596ignoreE - _ZN40_INTERNAL_d6b1029b_4_k_cu_1740b1b8_281594cuda3std3__45__cpo5beginE)
_ZN40_INTERNAL_d6b1029b_4_k_cu_1740b1b8_281594cuda3std3__45__cpo5beginE:
	.zero		1
	.type		_ZN40_INTERNAL_d6b1029b_4_k_cu_1740b1b8_281594cuda3std3__442_GLOBAL__N__d6b1029b_4_k_cu_1740b1b8_281596ignoreE,@object
	.size		_ZN40_INTERNAL_d6b1029b_4_k_cu_1740b1b8_281594cuda3std3__442_GLOBAL__N__d6b1029b_4_k_cu_1740b1b8_281596ignoreE,(_ZN40_INTERNAL_d6b1029b_4_k_cu_1740b1b8_281594cute7productE - _ZN40_INTERNAL_d6b1029b_4_k_cu_1740b1b8_281594cuda3std3__442_GLOBAL__N__d6b1029b_4_k_cu_1740b1b8_281596ignoreE)
_ZN40_INTERNAL_d6b1029b_4_k_cu_1740b1b8_281594cuda3std3__442_GLOBAL__N__d6b1029b_4_k_cu_1740b1b8_281596ignoreE:
	.zero		1
	.type		_ZN40_INTERNAL_d6b1029b_4_k_cu_1740b1b8_281594cute7productE,@object
	.size		_ZN40_INTERNAL_d6b1029b_4_k_cu_1740b1b8_281594cute7productE,(_ZN40_INTERNAL_d6b1029b_4_k_cu_1740b1b8_281594cuda3std3__45__cpo3endE - _ZN40_INTERNAL_d6b1029b_4_k_cu_1740b1b8_281594cute7productE)
_ZN40_INTERNAL_d6b1029b_4_k_cu_1740b1b8_281594cute7productE:
	.zero		1
	.type		_ZN40_INTERNAL_d6b1029b_4_k_cu_1740b1b8_281594cuda3std3__45__cpo3endE,@object
	.size		_ZN40_INTERNAL_d6b1029b_4_k_cu_1740b1b8_281594cuda3std3__45__cpo3endE,(_ZN40_INTERNAL_d6b1029b_4_k_cu_1740b1b8_281594cuda3std3__419piecewise_constructE - _ZN40_INTERNAL_d6b1029b_4_k_cu_1740b1b8_281594cuda3std3__45__cpo3endE)
_ZN40_INTERNAL_d6b1029b_4_k_cu_1740b1b8_281594cuda3std3__45__cpo3endE:
	.zero		1
	.type		_ZN40_INTERNAL_d6b1029b_4_k_cu_1740b1b8_281594cuda3std3__419piecewise_constructE,@object
	.size		_ZN40_INTERNAL_d6b1029b_4_k_cu_1740b1b8_281594cuda3std3__419piecewise_constructE,(_ZN40_INTERNAL_d6b1029b_4_k_cu_1740b1b8_281594cuda3std3__45__cpo4cendE - _ZN40_INTERNAL_d6b1029b_4_k_cu_1740b1b8_281594cuda3std3__419piecewise_constructE)
_ZN40_INTERNAL_d6b1029b_4_k_cu_1740b1b8_281594cuda3std3__419piecewise_constructE:
	.zero		1
	.type		_ZN40_INTERNAL_d6b1029b_4_k_cu_1740b1b8_281594cuda3std3__45__cpo4cendE,@object
	.size		_ZN40_INTERNAL_d6b1029b_4_k_cu_1740b1b8_281594cuda3std3__45__cpo4cendE,(_ZN40_INTERNAL_d6b1029b_4_k_cu_1740b1b8_281594cuda3std6ranges3__45__cpo4swapE - _ZN40_INTERNAL_d6b1029b_4_k_cu_1740b1b8_281594cuda3std3__45__cpo4cendE)
_ZN40_INTERNAL_d6b1029b_4_k_cu_1740b1b8_281594cuda3std3__45__cpo4cendE:
	.zero		1
	.type		_ZN40_INTERNAL_d6b1029b_4_k_cu_1740b1b8_281594cuda3std6ranges3__45__cpo4swapE,@object
	.size		_ZN40_INTERNAL_d6b1029b_4_k_cu_1740b1b8_281594cuda3std6ranges3__45__cpo4swapE,(.L_8 - _ZN40_INTERNAL_d6b1029b_4_k_cu_1740b1b8_281594cuda3std6ranges3__45__cpo4swapE)
_ZN40_INTERNAL_d6b1029b_4_k_cu_1740b1b8_281594cuda3std6ranges3__45__cpo4swapE:
	.zero		1
.L_8:


//--------------------- .nv.constant0._ZN7cutlass13device_kernelINS_4gemm6kernel13GemmUniversalIN4cute5tupleIJiiiiEEENS1_10collective13CollectiveMmaINS1_34MainloopSm90TmaGmmaWarpSpecializedILi3ENS5_IJNS4_1CILi2EEENSA_ILi4EEENSA_ILi1EEEEEENS1_35KernelTmaWarpSpecializedCooperativeEEENS5_IJNSA_ILi128EEESH_SH_EEENS_10bfloat16_tENS5_IJlSD_lEEESJ_SK_NS4_8TiledMMAINS4_8MMA_AtomIJNS4_4SM904GMMA28MMA_64x128x16_F32BF16BF16_SSILNSO_5MajorE0ELSQ_0ELNSO_7ScaleInE1ELSR_1EEEEEENS4_6LayoutINS5_IJSB_SD_SD_EEENS5_IJSD_NSA_ILi0EEESW_EEEEENS5_IJNS4_10UnderscoreESZ_SZ_EEEEENS4_23SM90_TMA_LOAD_MULTICASTENS4_14ComposedLayoutINS4_7SwizzleILi3ELi4ELi3EEENS4_18smem_ptr_flag_bitsILi16EEENSU_INS5_IJNSA_ILi8EEENSA_ILi64EEEEEENS5_IJS19_SD_EEEEEEEvNS4_8identityES12_S1D_vS1E_EENS_8epilogue10collective6detail29Sm90TmaWarpSpecializedAdapterINS1H_15DefaultEpilogueISJ_SK_SK_NS1G_6thread17LinearCombinationISJ_Li1EffLNS1L_9ScaleType4KindE0ELNS_15FloatRoundStyleE2ESJ_EENS1_15EpilogueDefaultEEEEEvvEEEEvNT_6ParamsE --------------------------
	.section	.nv.constant0._ZN7cutlass13device_kernelINS_4gemm6kernel13GemmUniversalIN4cute5tupleIJiiiiEEENS1_10collective13CollectiveMmaINS1_34MainloopSm90TmaGmmaWarpSpecializedILi3ENS5_IJNS4_1CILi2EEENSA_ILi4EEENSA_ILi1EEEEEENS1_35KernelTmaWarpSpecializedCooperativeEEENS5_IJNSA_ILi128EEESH_SH_EEENS_10bfloat16_tENS5_IJlSD_lEEESJ_SK_NS4_8TiledMMAINS4_8MMA_AtomIJNS4_4SM904GMMA28MMA_64x128x16_F32BF16BF16_SSILNSO_5MajorE0ELSQ_0ELNSO_7ScaleInE1ELSR_1EEEEEENS4_6LayoutINS5_IJSB_SD_SD_EEENS5_IJSD_NSA_ILi0EEESW_EEEEENS5_IJNS4_10UnderscoreESZ_SZ_EEEEENS4_23SM90_TMA_LOAD_MULTICASTENS4_14ComposedLayoutINS4_7SwizzleILi3ELi4ELi3EEENS4_18smem_ptr_flag_bitsILi16EEENSU_INS5_IJNSA_ILi8EEENSA_ILi64EEEEEENS5_IJS19_SD_EEEEEEEvNS4_8identityES12_S1D_vS1E_EENS_8epilogue10collective6detail29Sm90TmaWarpSpecializedAdapterINS1H_15DefaultEpilogueISJ_SK_SK_NS1G_6thread17LinearCombinationISJ_Li1EffLNS1L_9ScaleType4KindE0ELNS_15FloatRoundStyleE2ESJ_EENS1_15EpilogueDefaultEEEEEvvEEEEvNT_6ParamsE,"a",@progbits
	.sectionflags	@""
	.align	4
.nv.constant0._ZN7cutlass13device_kernelINS_4gemm6kernel13GemmUniversalIN4cute5tupleIJiiiiEEENS1_10collective13CollectiveMmaINS1_34MainloopSm90TmaGmmaWarpSpecializedILi3ENS5_IJNS4_1CILi2EEENSA_ILi4EEENSA_ILi1EEEEEENS1_35KernelTmaWarpSpecializedCooperativeEEENS5_IJNSA_ILi128EEESH_SH_EEENS_10bfloat16_tENS5_IJlSD_lEEESJ_SK_NS4_8TiledMMAINS4_8MMA_AtomIJNS4_4SM904GMMA28MMA_64x128x16_F32BF16BF16_SSILNSO_5MajorE0ELSQ_0ELNSO_7ScaleInE1ELSR_1EEEEEENS4_6LayoutINS5_IJSB_SD_SD_EEENS5_IJSD_NSA_ILi0EEESW_EEEEENS5_IJNS4_10UnderscoreESZ_SZ_EEEEENS4_23SM90_TMA_LOAD_MULTICASTENS4_14ComposedLayoutINS4_7SwizzleILi3ELi4ELi3EEENS4_18smem_ptr_flag_bitsILi16EEENSU_INS5_IJNSA_ILi8EEENSA_ILi64EEEEEENS5_IJS19_SD_EEEEEEEvNS4_8identityES12_S1D_vS1E_EENS_8epilogue10collective6detail29Sm90TmaWarpSpecializedAdapterINS1H_15DefaultEpilogueISJ_SK_SK_NS1G_6thread17LinearCombinationISJ_Li1EffLNS1L_9ScaleType4KindE0ELNS_15FloatRoundStyleE2ESJ_EENS1_15EpilogueDefaultEEEEEvvEEEEvNT_6ParamsE:
	.zero		1664


//--------------------- SYMBOLS --------------------------

	.type		.nv.reservedSmem.offset0,@object
	.size		.nv.reservedSmem.offset0,0x4
	.type		__assertfail,@function
